// auto-generated by cutlass_sweep.gemm — config: {"arch": "sm_100", "cluster_m": 1, "cluster_n": 1, "dtype": "bf16", "dtype_b": "bf16", "layout": "nt", "stages": 0, "tile_k": 32, "tile_m": 128, "tile_n": 256}
#include "cutlass/cutlass.h"
#include "cutlass/gemm/collective/collective_builder.hpp"
#include "cutlass/gemm/device/gemm_universal_adapter.h"
#include "cutlass/gemm/kernel/gemm_universal.hpp"
#include "cutlass/epilogue/collective/collective_builder.hpp"

using ElemA = cutlass::bfloat16_t;
using ElemB = cutlass::bfloat16_t;
using ElemCD = cutlass::bfloat16_t;
using Acc  = float;
using TileShape    = cute::Shape<cute::_128, cute::_256, cute::_32>;
using ClusterShape = cute::Shape<cute::_1, cute::_1, cute::_1>;

using CollectiveEpilogue = typename cutlass::epilogue::collective::CollectiveBuilder<
    cutlass::arch::Sm100, cutlass::arch::OpClassTensorOp,
    TileShape, ClusterShape,
    cutlass::epilogue::collective::EpilogueTileAuto,
    Acc, Acc,
    ElemCD, cutlass::layout::RowMajor, 128 / cutlass::sizeof_bits<ElemCD>::value,
    ElemCD, cutlass::layout::RowMajor, 128 / cutlass::sizeof_bits<ElemCD>::value,
    cutlass::epilogue::collective::EpilogueScheduleAuto
  >::CollectiveOp;

using CollectiveMainloop = typename cutlass::gemm::collective::CollectiveBuilder<
    cutlass::arch::Sm100, cutlass::arch::OpClassTensorOp,
    ElemA, cutlass::layout::RowMajor, 128 / cutlass::sizeof_bits<ElemA>::value,
    ElemB, cutlass::layout::ColumnMajor, 128 / cutlass::sizeof_bits<ElemB>::value,
    Acc,
    TileShape, ClusterShape,
    cutlass::gemm::collective::StageCountAutoCarveout<static_cast<int>(sizeof(typename CollectiveEpilogue::SharedStorage))>,
    cutlass::gemm::collective::KernelScheduleAuto
  >::CollectiveOp;

using GemmKernel = cutlass::gemm::kernel::GemmUniversal<
    cute::Shape<int,int,int,int>,
    CollectiveMainloop,
    CollectiveEpilogue
>;
using Gemm = cutlass::gemm::device::GemmUniversalAdapter<GemmKernel>;

// Force the device kernel symbol into the cubin without needing a host main.
auto* _anchor = &cutlass::device_kernel<GemmKernel>;


// ===== COMPILED SASS (sm_100a) =====

	.target	sm_100a

	.elftype	@"ET_EXEC"


//--------------------- .note.nv.tkinfo           --------------------------
	.section	.note.nv.tkinfo,"",@"SHT_NOTE"
	.sectionflags	@"SHF_NOTE_NV_TKINFO"
	.tkinfo
        /*0018*/ 	.word	0x00000002
        /*0030*/ 	.string	""
        /*0030*/ 	.string	"ptxas"
        /*0030*/ 	.string	"Cuda compilation tools, release 13.0, V13.0.88"
        /*0030*/ 	.string	"Build cuda_13.0.r13.0/compiler.36424714_0"
        /*0030*/ 	.string	"-arch sm_100a -m 64 "



//--------------------- .note.nv.cuinfo           --------------------------
	.section	.note.nv.cuinfo,"",@"SHT_NOTE"
	.sectionflags	@"SHF_NOTE_NV_CUINFO"
        /*0018*/ 	.short	0x0002
        /*001a*/ 	.short	0x0064
        /*001c*/ 	.short	0x0082
	.zero		2


//--------------------- .nv.info                  --------------------------
	.section	.nv.info,"",@"SHT_CUDA_INFO"
	.align	4


	//----- nvinfo : EIATTR_REGCOUNT
	.align		4
        /*0000*/ 	.byte	0x04, 0x2f
        /*0002*/ 	.short	(.L_19 - .L_18)
	.align		4
.L_18:
        /*0004*/ 	.word	index@(_ZN7cutlass13device_kernelINS_4gemm6kernel13GemmUniversalIN4cute5tupleIJiiiiEEENS1_10collective13CollectiveMmaINS1_35MainloopSm100TmaUmmaWarpSpecializedILi6ELi2ELi2ENS5_IJNS4_1CILi1EEESB_SB_EEEEENS5_IJNSA_ILi128EEENSA_ILi256EEENSA_ILi32EEEEEENS_10bfloat16_tENS5_IJlSB_lEEESI_SJ_NS4_8TiledMMAINS4_8MMA_AtomIJNS4_20SM100_MMA_F16BF16_SSISI_SI_fLi128ELi256ELNS4_4UMMA5MajorE0ELSO_0ELNSN_7ScaleInE0ELSP_0EEEEEENS4_6LayoutISC_NS5_IJNSA_ILi0EEEST_ST_EEEEENS5_IJNS4_10UnderscoreESW_SW_EEEEENS4_13SM90_TMA_LOADENS4_14ComposedLayoutINS4_7SwizzleILi2ELi4ELi3EEENS4_18smem_ptr_flag_bitsILi16EEENSS_INS5_IJNSA_ILi8EEESG_EEENS5_IJSG_SB_EEEEEEEvNS4_8identityESZ_S19_vS1A_EENS_8epilogue10collective18CollectiveEpilogueINS1C_23Sm100TmaWarpSpecializedILi4ELi2ELi64ELb1ELb0EEEJSH_NS5_IJNSS_ISE_SB_EENSS_INSA_ILi64EEESB_EEEEESI_SJ_SI_SJ_NS1C_6fusion15FusionCallbacksIS1G_NS1L_17LinearCombinationISI_fSI_fLNS_15FloatRoundStyleE2EEESH_S1K_JEEENS4_5SM1004TMEM4LOAD26SM100_TMEM_LOAD_32dp32b64xESZ_NS10_INS11_ILi3ELi4ELi3EEES14_NSS_INS5_IJS15_S1I_EEENS5_IJS1I_SB_EEEEEEENS4_39AutoVectorizingCopyWithAssumedAlignmentILi128EEENS4_14SM90_TMA_STOREES1Z_S21_S21_EEEvvEEEEvNT_6ParamsE)
        /*0008*/ 	.word	0x000000b9


	//----- nvinfo : EIATTR_FRAME_SIZE
	.align		4
.L_19:
        /*000c*/ 	.byte	0x04, 0x11
        /*000e*/ 	.short	(.L_21 - .L_20)
	.align		4
.L_20:
        /*0010*/ 	.word	index@($__internal_2_$__cuda_sm10x_tcgen05_guardrail_trap_unallocated_columns_being_dealloced)
        /*0014*/ 	.word	0x00000000


	//----- nvinfo : EIATTR_FRAME_SIZE
	.align		4
.L_21:
        /*0018*/ 	.byte	0x04, 0x11
        /*001a*/ 	.short	(.L_23 - .L_22)
	.align		4
.L_22:
        /*001c*/ 	.word	index@($__internal_1_$__cuda_sm10x_tcgen05_guardrail_trap_phase_invalid_during_alloc)
        /*0020*/ 	.word	0x00000000


	//----- nvinfo : EIATTR_FRAME_SIZE
	.align		4
.L_23:
        /*0024*/ 	.byte	0x04, 0x11
        /*0026*/ 	.short	(.L_25 - .L_24)
	.align		4
.L_24:
        /*0028*/ 	.word	index@($__internal_0_$__cuda_sm10x_tcgen05_guardrail_trap_col_being_dealloced_not_returned_by_alloc)
        /*002c*/ 	.word	0x00000000


	//----- nvinfo : EIATTR_FRAME_SIZE
	.align		4
.L_25:
        /*0030*/ 	.byte	0x04, 0x11
        /*0032*/ 	.short	(.L_27 - .L_26)
	.align		4
.L_26:
        /*0034*/ 	.word	index@(_ZN7cutlass13device_kernelINS_4gemm6kernel13GemmUniversalIN4cute5tupleIJiiiiEEENS1_10collective13CollectiveMmaINS1_35MainloopSm100TmaUmmaWarpSpecializedILi6ELi2ELi2ENS5_IJNS4_1CILi1EEESB_SB_EEEEENS5_IJNSA_ILi128EEENSA_ILi256EEENSA_ILi32EEEEEENS_10bfloat16_tENS5_IJlSB_lEEESI_SJ_NS4_8TiledMMAINS4_8MMA_AtomIJNS4_20SM100_MMA_F16BF16_SSISI_SI_fLi128ELi256ELNS4_4UMMA5MajorE0ELSO_0ELNSN_7ScaleInE0ELSP_0EEEEEENS4_6LayoutISC_NS5_IJNSA_ILi0EEEST_ST_EEEEENS5_IJNS4_10UnderscoreESW_SW_EEEEENS4_13SM90_TMA_LOADENS4_14ComposedLayoutINS4_7SwizzleILi2ELi4ELi3EEENS4_18smem_ptr_flag_bitsILi16EEENSS_INS5_IJNSA_ILi8EEESG_EEENS5_IJSG_SB_EEEEEEEvNS4_8identityESZ_S19_vS1A_EENS_8epilogue10collective18CollectiveEpilogueINS1C_23Sm100TmaWarpSpecializedILi4ELi2ELi64ELb1ELb0EEEJSH_NS5_IJNSS_ISE_SB_EENSS_INSA_ILi64EEESB_EEEEESI_SJ_SI_SJ_NS1C_6fusion15FusionCallbacksIS1G_NS1L_17LinearCombinationISI_fSI_fLNS_15FloatRoundStyleE2EEESH_S1K_JEEENS4_5SM1004TMEM4LOAD26SM100_TMEM_LOAD_32dp32b64xESZ_NS10_INS11_ILi3ELi4ELi3EEES14_NSS_INS5_IJS15_S1I_EEENS5_IJS1I_SB_EEEEEEENS4_39AutoVectorizingCopyWithAssumedAlignmentILi128EEENS4_14SM90_TMA_STOREES1Z_S21_S21_EEEvvEEEEvNT_6ParamsE)
        /*0038*/ 	.word	0x00000000


	//----- nvinfo : EIATTR_MIN_STACK_SIZE
	.align		4
.L_27:
        /*003c*/ 	.byte	0x04, 0x12
        /*003e*/ 	.short	(.L_29 - .L_28)
	.align		4
.L_28:
        /*0040*/ 	.word	index@(_ZN7cutlass13device_kernelINS_4gemm6kernel13GemmUniversalIN4cute5tupleIJiiiiEEENS1_10collective13CollectiveMmaINS1_35MainloopSm100TmaUmmaWarpSpecializedILi6ELi2ELi2ENS5_IJNS4_1CILi1EEESB_SB_EEEEENS5_IJNSA_ILi128EEENSA_ILi256EEENSA_ILi32EEEEEENS_10bfloat16_tENS5_IJlSB_lEEESI_SJ_NS4_8TiledMMAINS4_8MMA_AtomIJNS4_20SM100_MMA_F16BF16_SSISI_SI_fLi128ELi256ELNS4_4UMMA5MajorE0ELSO_0ELNSN_7ScaleInE0ELSP_0EEEEEENS4_6LayoutISC_NS5_IJNSA_ILi0EEEST_ST_EEEEENS5_IJNS4_10UnderscoreESW_SW_EEEEENS4_13SM90_TMA_LOADENS4_14ComposedLayoutINS4_7SwizzleILi2ELi4ELi3EEENS4_18smem_ptr_flag_bitsILi16EEENSS_INS5_IJNSA_ILi8EEESG_EEENS5_IJSG_SB_EEEEEEEvNS4_8identityESZ_S19_vS1A_EENS_8epilogue10collective18CollectiveEpilogueINS1C_23Sm100TmaWarpSpecializedILi4ELi2ELi64ELb1ELb0EEEJSH_NS5_IJNSS_ISE_SB_EENSS_INSA_ILi64EEESB_EEEEESI_SJ_SI_SJ_NS1C_6fusion15FusionCallbacksIS1G_NS1L_17LinearCombinationISI_fSI_fLNS_15FloatRoundStyleE2EEESH_S1K_JEEENS4_5SM1004TMEM4LOAD26SM100_TMEM_LOAD_32dp32b64xESZ_NS10_INS11_ILi3ELi4ELi3EEES14_NSS_INS5_IJS15_S1I_EEENS5_IJS1I_SB_EEEEEEENS4_39AutoVectorizingCopyWithAssumedAlignmentILi128EEENS4_14SM90_TMA_STOREES1Z_S21_S21_EEEvvEEEEvNT_6ParamsE)
        /*0044*/ 	.word	0x00000000
.L_29:


//--------------------- .nv.compat                --------------------------
	.section	.nv.compat,"",@"SHT_CUDA_COMPAT_INFO"
	.align	4
        /*0000*/ 	.byte	0x02, 0x09, 0x01, 0x00, 0x02, 0x02, 0x02, 0x00, 0x02, 0x05, 0x05, 0x00, 0x03, 0x07, 0x01, 0x01
        /*0010*/ 	.byte	0x02, 0x03, 0x01, 0x00, 0x02, 0x06, 0x01, 0x00, 0x04, 0x0b, 0x08, 0x00, 0x09, 0x00, 0x00, 0x00
        /*0020*/ 	.byte	0x00, 0x00, 0x00, 0x00


//--------------------- .nv.info._ZN7cutlass13device_kernelINS_4gemm6kernel13GemmUniversalIN4cute5tupleIJiiiiEEENS1_10collective13CollectiveMmaINS1_35MainloopSm100TmaUmmaWarpSpecializedILi6ELi2ELi2ENS5_IJNS4_1CILi1EEESB_SB_EEEEENS5_IJNSA_ILi128EEENSA_ILi256EEENSA_ILi32EEEEEENS_10bfloat16_tENS5_IJlSB_lEEESI_SJ_NS4_8TiledMMAINS4_8MMA_AtomIJNS4_20SM100_MMA_F16BF16_SSISI_SI_fLi128ELi256ELNS4_4UMMA5MajorE0ELSO_0ELNSN_7ScaleInE0ELSP_0EEEEEENS4_6LayoutISC_NS5_IJNSA_ILi0EEEST_ST_EEEEENS5_IJNS4_10UnderscoreESW_SW_EEEEENS4_13SM90_TMA_LOADENS4_14ComposedLayoutINS4_7SwizzleILi2ELi4ELi3EEENS4_18smem_ptr_flag_bitsILi16EEENSS_INS5_IJNSA_ILi8EEESG_EEENS5_IJSG_SB_EEEEEEEvNS4_8identityESZ_S19_vS1A_EENS_8epilogue10collective18CollectiveEpilogueINS1C_23Sm100TmaWarpSpecializedILi4ELi2ELi64ELb1ELb0EEEJSH_NS5_IJNSS_ISE_SB_EENSS_INSA_ILi64EEESB_EEEEESI_SJ_SI_SJ_NS1C_6fusion15FusionCallbacksIS1G_NS1L_17LinearCombinationISI_fSI_fLNS_15FloatRoundStyleE2EEESH_S1K_JEEENS4_5SM1004TMEM4LOAD26SM100_TMEM_LOAD_32dp32b64xESZ_NS10_INS11_ILi3ELi4ELi3EEES14_NSS_INS5_IJS15_S1I_EEENS5_IJS1I_SB_EEEEEEENS4_39AutoVectorizingCopyWithAssumedAlignmentILi128EEENS4_14SM90_TMA_STOREES1Z_S21_S21_EEEvvEEEEvNT_6ParamsE --------------------------
	.section	.nv.info._ZN7cutlass13device_kernelINS_4gemm6kernel13GemmUniversalIN4cute5tupleIJiiiiEEENS1_10collective13CollectiveMmaINS1_35MainloopSm100TmaUmmaWarpSpecializedILi6ELi2ELi2ENS5_IJNS4_1CILi1EEESB_SB_EEEEENS5_IJNSA_ILi128EEENSA_ILi256EEENSA_ILi32EEEEEENS_10bfloat16_tENS5_IJlSB_lEEESI_SJ_NS4_8TiledMMAINS4_8MMA_AtomIJNS4_20SM100_MMA_F16BF16_SSISI_SI_fLi128ELi256ELNS4_4UMMA5MajorE0ELSO_0ELNSN_7ScaleInE0ELSP_0EEEEEENS4_6LayoutISC_NS5_IJNSA_ILi0EEEST_ST_EEEEENS5_IJNS4_10UnderscoreESW_SW_EEEEENS4_13SM90_TMA_LOADENS4_14ComposedLayoutINS4_7SwizzleILi2ELi4ELi3EEENS4_18smem_ptr_flag_bitsILi16EEENSS_INS5_IJNSA_ILi8EEESG_EEENS5_IJSG_SB_EEEEEEEvNS4_8identityESZ_S19_vS1A_EENS_8epilogue10collective18CollectiveEpilogueINS1C_23Sm100TmaWarpSpecializedILi4ELi2ELi64ELb1ELb0EEEJSH_NS5_IJNSS_ISE_SB_EENSS_INSA_ILi64EEESB_EEEEESI_SJ_SI_SJ_NS1C_6fusion15FusionCallbacksIS1G_NS1L_17LinearCombinationISI_fSI_fLNS_15FloatRoundStyleE2EEESH_S1K_JEEENS4_5SM1004TMEM4LOAD26SM100_TMEM_LOAD_32dp32b64xESZ_NS10_INS11_ILi3ELi4ELi3EEES14_NSS_INS5_IJS15_S1I_EEENS5_IJS1I_SB_EEEEEEENS4_39AutoVectorizingCopyWithAssumedAlignmentILi128EEENS4_14SM90_TMA_STOREES1Z_S21_S21_EEEvvEEEEvNT_6ParamsE,"",@"SHT_CUDA_INFO"
	.sectionflags	@""
	.align	4


	//----- nvinfo : EIATTR_CUDA_API_VERSION
	.align		4
        /*0000*/ 	.byte	0x04, 0x37
        /*0002*/ 	.short	(.L_31 - .L_30)
.L_30:
        /*0004*/ 	.word	0x00000082


	//----- nvinfo : EIATTR_KPARAM_INFO
	.align		4
.L_31:
        /*0008*/ 	.byte	0x04, 0x17
        /*000a*/ 	.short	(.L_33 - .L_32)
.L_32:
        /*000c*/ 	.word	0x00000000
        /*0010*/ 	.short	0x0000
        /*0012*/ 	.short	0x0000
        /*0014*/ 	.byte	0x00, 0xf0, 0x01, 0x20


	//----- nvinfo : EIATTR_AT_ENTRY_FRAGMENTS
	.align		4
.L_33:
        /*0018*/ 	.byte	0x04, 0x4f
        /*001a*/ 	.short	(.L_35 - .L_34)


	//   ....[0]....
.L_34:
        /*001c*/ 	.word	0x00000006


	//----- nvinfo : EIATTR_RESERVED_SMEM_USED
	.align		4
.L_35:
        /*0020*/ 	.byte	0x01, 0x41
	.zero		2


	//----- nvinfo : EIATTR_SPARSE_MMA_MASK
	.align		4
        /*0024*/ 	.byte	0x03, 0x50
        /*0026*/ 	.short	0x0000


	//----- nvinfo : EIATTR_TCGEN05_1CTA_USED
	.align		4
        /*0028*/ 	.byte	0x01, 0x51
	.zero		2


	//----- nvinfo : EIATTR_MAXREG_COUNT
	.align		4
        /*002c*/ 	.byte	0x03, 0x1b
        /*002e*/ 	.short	0x00ff


	//----- nvinfo : EIATTR_NUM_BARRIERS
	.align		4
        /*0030*/ 	.byte	0x02, 0x4c
        /*0032*/ 	.byte	0x07
	.zero		1


	//----- nvinfo : EIATTR_EXTERNS
	.align		4
        /*0034*/ 	.byte	0x04, 0x0f
        /*0036*/ 	.short	(.L_37 - .L_36)


	//   ....[0]....
	.align		4
.L_36:
        /*0038*/ 	.word	index@(__assertfail)


	//----- nvinfo : EIATTR_MERCURY_ISA_VERSION
	.align		4
.L_37:
        /*003c*/ 	.byte	0x03, 0x5f
        /*003e*/ 	.short	0x0101


	//----- nvinfo : EIATTR_INT_WARP_WIDE_INSTR_OFFSETS
	.align		4
        /*0040*/ 	.byte	0x04, 0x31
        /*0042*/ 	.short	(.L_39 - .L_38)


	//   ....[0]....
.L_38:
        /*0044*/ 	.word	0x00001df0


	//   ....[1]....
        /*0048*/ 	.word	0x00003760


	//   ....[2]....
        /*004c*/ 	.word	0x00003780


	//   ....[3]....
        /*0050*/ 	.word	0x000037b0


	//   ....[4]....
        /*0054*/ 	.word	0x000040f0


	//   ....[5]....
        /*0058*/ 	.word	0x00004160


	//   ....[6]....
        /*005c*/ 	.word	0x00004240


	//   ....[7]....
        /*0060*/ 	.word	0x000042c0


	//   ....[8]....
        /*0064*/ 	.word	0x000043d0


	//   ....[9]....
        /*0068*/ 	.word	0x00004460


	//   ....[10]....
        /*006c*/ 	.word	0x00004640


	//   ....[11]....
        /*0070*/ 	.word	0x000047a0


	//----- nvinfo : EIATTR_COOP_GROUP_MASK_REGIDS
	.align		4
.L_39:
        /*0074*/ 	.byte	0x04, 0x29
        /*0076*/ 	.short	(.L_41 - .L_40)


	//   ....[0]....
.L_40:
        /*0078*/ 	.word	0xffffffff


	//   ....[1]....
        /*007c*/ 	.word	0xffffffff


	//   ....[2]....
        /*0080*/ 	.word	0xffffffff


	//   ....[3]....
        /*0084*/ 	.word	0xffffffff


	//   ....[4]....
        /*0088*/ 	.word	0xffffffff


	//   ....[5]....
        /*008c*/ 	.word	0xffffffff


	//   ....[6]....
        /*0090*/ 	.word	0xffffffff


	//   ....[7]....
        /*0094*/ 	.word	0xffffffff


	//   ....[8]....
        /*0098*/ 	.word	0xffffffff


	//   ....[9]....
        /*009c*/ 	.word	0xffffffff


	//   ....[10]....
        /*00a0*/ 	.word	0xffffffff


	//   ....[11]....
        /*00a4*/ 	.word	0xffffffff


	//   ....[12]....
        /*00a8*/ 	.word	0xffffffff


	//----- nvinfo : EIATTR_COOP_GROUP_INSTR_OFFSETS
	.align		4
.L_41:
        /*00ac*/ 	.byte	0x04, 0x28
        /*00ae*/ 	.short	(.L_43 - .L_42)


	//   ....[0]....
.L_42:
        /*00b0*/ 	.word	0x00000090


	//   ....[1]....
        /*00b4*/ 	.word	0x000004d0


	//   ....[2]....
        /*00b8*/ 	.word	0x00000680


	//   ....[3]....
        /*00bc*/ 	.word	0x00000820


	//   ....[4]....
        /*00c0*/ 	.word	0x00000920


	//   ....[5]....
        /*00c4*/ 	.word	0x00000a90


	//   ....[6]....
        /*00c8*/ 	.word	0x00000bf0


	//   ....[7]....
        /*00cc*/ 	.word	0x00001cd0


	//   ....[8]....
        /*00d0*/ 	.word	0x00002bd0


	//   ....[9]....
        /*00d4*/ 	.word	0x00002de0


	//   ....[10]....
        /*00d8*/ 	.word	0x00002e10


	//   ....[11]....
        /*00dc*/ 	.word	0x00003640


	//   ....[12]....
        /*00e0*/ 	.word	0x00003870


	//----- nvinfo : EIATTR_VRC_CTA_INIT_COUNT
	.align		4
.L_43:
        /*00e4*/ 	.byte	0x02, 0x4a
        /*00e6*/ 	.byte	0x80
	.zero		1


	//----- nvinfo : EIATTR_SYSCALL_OFFSETS
	.align		4
        /*00e8*/ 	.byte	0x04, 0x46
        /*00ea*/ 	.short	(.L_45 - .L_44)


	//   ....[0]....
.L_44:
        /*00ec*/ 	.word	0x00005250


	//   ....[1]....
        /*00f0*/ 	.word	0x00005340


	//   ....[2]....
        /*00f4*/ 	.word	0x00005cc0


	//   ....[3]....
        /*00f8*/ 	.word	0x00007110


	//   ....[4]....
        /*00fc*/ 	.word	0x00008530


	//   ....[5]....
        /*0100*/ 	.word	0x00009940


	//----- nvinfo : EIATTR_MBARRIER_INSTR_OFFSETS
	.align		4
.L_45:
        /*0104*/ 	.byte	0x04, 0x39
        /*0106*/ 	.short	(.L_47 - .L_46)


	//   ....[0]....
.L_46:
        /*0108*/ 	.word	0x000005b0
        /*010c*/ 	.word	0x000000ff
        /*0110*/ 	.word	0x00000000
        /*0114*/ 	.short	0x0100
        /*0116*/ 	.byte	0x05
	.zero		1


	//   ....[1]....
        /*0118*/ 	.word	0x000005c0
        /*011c*/ 	.word	0x000000ff
        /*0120*/ 	.word	0x00000030
        /*0124*/ 	.short	0x0100
        /*0126*/ 	.byte	0x05
	.zero		1


	//   ....[2]....
        /*0128*/ 	.word	0x000005d0
        /*012c*/ 	.word	0x000000ff
        /*0130*/ 	.word	0x00000008
        /*0134*/ 	.short	0x0100
        /*0136*/ 	.byte	0x05
	.zero		1


	//   ....[3]....
        /*0138*/ 	.word	0x000005e0
        /*013c*/ 	.word	0x000000ff
        /*0140*/ 	.word	0x00000038
        /*0144*/ 	.short	0x0100
        /*0146*/ 	.byte	0x05
	.zero		1


	//   ....[4]....
        /*0148*/ 	.word	0x000005f0
        /*014c*/ 	.word	0x000000ff
        /*0150*/ 	.word	0x00000010
        /*0154*/ 	.short	0x0100
        /*0156*/ 	.byte	0x05
	.zero		1


	//   ....[5]....
        /*0158*/ 	.word	0x00000600
        /*015c*/ 	.word	0x000000ff
        /*0160*/ 	.word	0x00000040
        /*0164*/ 	.short	0x0100
        /*0166*/ 	.byte	0x05
	.zero		1


	//   ....[6]....
        /*0168*/ 	.word	0x00000610
        /*016c*/ 	.word	0x000000ff
        /*0170*/ 	.word	0x00000018
        /*0174*/ 	.short	0x0100
        /*0176*/ 	.byte	0x05
	.zero		1


	//   ....[7]....
        /*0178*/ 	.word	0x00000620
        /*017c*/ 	.word	0x000000ff
        /*0180*/ 	.word	0x00000048
        /*0184*/ 	.short	0x0100
        /*0186*/ 	.byte	0x05
	.zero		1


	//   ....[8]....
        /*0188*/ 	.word	0x00000630
        /*018c*/ 	.word	0x000000ff
        /*0190*/ 	.word	0x00000020
        /*0194*/ 	.short	0x0100
        /*0196*/ 	.byte	0x05
	.zero		1


	//   ....[9]....
        /*0198*/ 	.word	0x00000640
        /*019c*/ 	.word	0x000000ff
        /*01a0*/ 	.word	0x00000050
        /*01a4*/ 	.short	0x0100
        /*01a6*/ 	.byte	0x05
	.zero		1


	//   ....[10]....
        /*01a8*/ 	.word	0x00000650
        /*01ac*/ 	.word	0x000000ff
        /*01b0*/ 	.word	0x00000028
        /*01b4*/ 	.short	0x0100
        /*01b6*/ 	.byte	0x05
	.zero		1


	//   ....[11]....
        /*01b8*/ 	.word	0x00000660
        /*01bc*/ 	.word	0x000000ff
        /*01c0*/ 	.word	0x00000058
        /*01c4*/ 	.short	0x0100
        /*01c6*/ 	.byte	0x05
	.zero		1


	//   ....[12]....
        /*01c8*/ 	.word	0x00000790
        /*01cc*/ 	.word	0x000000ff
        /*01d0*/ 	.word	0x00000060
        /*01d4*/ 	.short	0x0100
        /*01d6*/ 	.byte	0x07
	.zero		1


	//   ....[13]....
        /*01d8*/ 	.word	0x000007a0
        /*01dc*/ 	.word	0x000000ff
        /*01e0*/ 	.word	0x00000080
        /*01e4*/ 	.short	0x0100
        /*01e6*/ 	.byte	0x07
	.zero		1


	//   ....[14]....
        /*01e8*/ 	.word	0x000007b0
        /*01ec*/ 	.word	0x000000ff
        /*01f0*/ 	.word	0x00000068
        /*01f4*/ 	.short	0x0100
        /*01f6*/ 	.byte	0x07
	.zero		1


	//   ....[15]....
        /*01f8*/ 	.word	0x000007c0
        /*01fc*/ 	.word	0x000000ff
        /*0200*/ 	.word	0x00000088
        /*0204*/ 	.short	0x0100
        /*0206*/ 	.byte	0x07
	.zero		1


	//   ....[16]....
        /*0208*/ 	.word	0x000007d0
        /*020c*/ 	.word	0x000000ff
        /*0210*/ 	.word	0x00000070
        /*0214*/ 	.short	0x0100
        /*0216*/ 	.byte	0x07
	.zero		1


	//   ....[17]....
        /*0218*/ 	.word	0x000007e0
        /*021c*/ 	.word	0x000000ff
        /*0220*/ 	.word	0x00000090
        /*0224*/ 	.short	0x0100
        /*0226*/ 	.byte	0x07
	.zero		1


	//   ....[18]....
        /*0228*/ 	.word	0x000007f0
        /*022c*/ 	.word	0x000000ff
        /*0230*/ 	.word	0x00000078
        /*0234*/ 	.short	0x0100
        /*0236*/ 	.byte	0x07
	.zero		1


	//   ....[19]....
        /*0238*/ 	.word	0x00000800
        /*023c*/ 	.word	0x000000ff
        /*0240*/ 	.word	0x00000098
        /*0244*/ 	.short	0x0100
        /*0246*/ 	.byte	0x07
	.zero		1


	//   ....[20]....
        /*0248*/ 	.word	0x000008f0
        /*024c*/ 	.word	0x000000ff
        /*0250*/ 	.word	0x000000a0
        /*0254*/ 	.short	0x0100
        /*0256*/ 	.byte	0x05
	.zero		1


	//   ....[21]....
        /*0258*/ 	.word	0x00000900
        /*025c*/ 	.word	0x000000ff
        /*0260*/ 	.word	0x000000a8
        /*0264*/ 	.short	0x0100
        /*0266*/ 	.byte	0x05
	.zero		1


	//   ....[22]....
        /*0268*/ 	.word	0x00000a40
        /*026c*/ 	.word	0x000000ff
        /*0270*/ 	.word	0x000000b0
        /*0274*/ 	.short	0x0100
        /*0276*/ 	.byte	0x05
	.zero		1


	//   ....[23]....
        /*0278*/ 	.word	0x00000a50
        /*027c*/ 	.word	0x000000ff
        /*0280*/ 	.word	0x000000c0
        /*0284*/ 	.short	0x0100
        /*0286*/ 	.byte	0x05
	.zero		1


	//   ....[24]....
        /*0288*/ 	.word	0x00000a60
        /*028c*/ 	.word	0x000000ff
        /*0290*/ 	.word	0x000000b8
        /*0294*/ 	.short	0x0100
        /*0296*/ 	.byte	0x05
	.zero		1


	//   ....[25]....
        /*0298*/ 	.word	0x00000a70
        /*029c*/ 	.word	0x000000ff
        /*02a0*/ 	.word	0x000000c8
        /*02a4*/ 	.short	0x0100
        /*02a6*/ 	.byte	0x05
	.zero		1


	//   ....[26]....
        /*02a8*/ 	.word	0x00000ba0
        /*02ac*/ 	.word	0x000000ff
        /*02b0*/ 	.word	0x000000d0
        /*02b4*/ 	.short	0x0100
        /*02b6*/ 	.byte	0x07
	.zero		1


	//   ....[27]....
        /*02b8*/ 	.word	0x00000bb0
        /*02bc*/ 	.word	0x000000ff
        /*02c0*/ 	.word	0x000000e0
        /*02c4*/ 	.short	0x0100
        /*02c6*/ 	.byte	0x07
	.zero		1


	//   ....[28]....
        /*02c8*/ 	.word	0x00000bc0
        /*02cc*/ 	.word	0x000000ff
        /*02d0*/ 	.word	0x000000d8
        /*02d4*/ 	.short	0x0100
        /*02d6*/ 	.byte	0x07
	.zero		1


	//   ....[29]....
        /*02d8*/ 	.word	0x00000bd0
        /*02dc*/ 	.word	0x000000ff
        /*02e0*/ 	.word	0x000000e8
        /*02e4*/ 	.short	0x0100
        /*02e6*/ 	.byte	0x07
	.zero		1


	//   ....[30]....
        /*02e8*/ 	.word	0x00000cc0
        /*02ec*/ 	.word	0x000000ff
        /*02f0*/ 	.word	0x000000f0
        /*02f4*/ 	.short	0x0100
        /*02f6*/ 	.byte	0x05
	.zero		1


	//   ....[31]....
        /*02f8*/ 	.word	0x00000cd0
        /*02fc*/ 	.word	0x000000ff
        /*0300*/ 	.word	0x00000100
        /*0304*/ 	.short	0x0100
        /*0306*/ 	.byte	0x05
	.zero		1


	//   ....[32]....
        /*0308*/ 	.word	0x00000ce0
        /*030c*/ 	.word	0x000000ff
        /*0310*/ 	.word	0x000000f8
        /*0314*/ 	.short	0x0100
        /*0316*/ 	.byte	0x05
	.zero		1


	//   ....[33]....
        /*0318*/ 	.word	0x00000cf0
        /*031c*/ 	.word	0x000000ff
        /*0320*/ 	.word	0x00000108
        /*0324*/ 	.short	0x0100
        /*0326*/ 	.byte	0x05
	.zero		1


	//   ....[34]....
        /*0328*/ 	.word	0x000015d0
        /*032c*/ 	.word	0x00000003
        /*0330*/ 	.word	0x00000100
        /*0334*/ 	.short	0x010a
        /*0336*/ 	.byte	0xff
	.zero		1


	//   ....[35]....
        /*0338*/ 	.word	0x00001600
        /*033c*/ 	.word	0x00000003
        /*0340*/ 	.word	0x000000f0
        /*0344*/ 	.short	0x0101
        /*0346*/ 	.byte	0xff
	.zero		1


	//   ....[36]....
        /*0348*/ 	.word	0x000016d0
        /*034c*/ 	.word	0x000000ff
        /*0350*/ 	.word	0x00000030
        /*0354*/ 	.short	0x010a
        /*0356*/ 	.byte	0x08
	.zero		1


	//   ....[37]....
        /*0358*/ 	.word	0x00001770
        /*035c*/ 	.word	0x000000ff
        /*0360*/ 	.word	0x00000030
        /*0364*/ 	.short	0x010a
        /*0366*/ 	.byte	0x21
	.zero		1


	//   ....[38]....
        /*0368*/ 	.word	0x000018c0
        /*036c*/ 	.word	0x000000ff
        /*0370*/ 	.word	0x00000030
        /*0374*/ 	.short	0x010a
        /*0376*/ 	.byte	0x08
	.zero		1


	//   ....[39]....
        /*0378*/ 	.word	0x000019d0
        /*037c*/ 	.word	0x000000ff
        /*0380*/ 	.word	0x000000a8
        /*0384*/ 	.short	0x0101
        /*0386*/ 	.byte	0x04
	.zero		1


	//   ....[40]....
        /*0388*/ 	.word	0x000019f0
        /*038c*/ 	.word	0x000000ff
        /*0390*/ 	.word	0x00000030
        /*0394*/ 	.short	0x010a
        /*0396*/ 	.byte	0x08
	.zero		1


	//   ....[41]....
        /*0398*/ 	.word	0x00001a70
        /*039c*/ 	.word	0x000000ff
        /*03a0*/ 	.word	0x00000030
        /*03a4*/ 	.short	0x010a
        /*03a6*/ 	.byte	0x11
	.zero		1


	//   ....[42]....
        /*03a8*/ 	.word	0x00001bc0
        /*03ac*/ 	.word	0x000000ff
        /*03b0*/ 	.word	0x00000030
        /*03b4*/ 	.short	0x010a
        /*03b6*/ 	.byte	0x08
	.zero		1


	//   ....[43]....
        /*03b8*/ 	.word	0x00001d00
        /*03bc*/ 	.word	0x00000002
        /*03c0*/ 	.word	0x000000b0
        /*03c4*/ 	.short	0x010a
        /*03c6*/ 	.byte	0xff
	.zero		1


	//   ....[44]....
        /*03c8*/ 	.word	0x00001dc0
        /*03cc*/ 	.word	0x00000002
        /*03d0*/ 	.word	0x00000000
        /*03d4*/ 	.short	0x0101
        /*03d6*/ 	.byte	0xff
	.zero		1


	//   ....[45]....
        /*03d8*/ 	.word	0x00002320
        /*03dc*/ 	.word	0x000000ff
        /*03e0*/ 	.word	0x00000000
        /*03e4*/ 	.short	0x010a
        /*03e6*/ 	.byte	0x05
	.zero		1


	//   ....[46]....
        /*03e8*/ 	.word	0x000023b0
        /*03ec*/ 	.word	0x000000ff
        /*03f0*/ 	.word	0x00000000
        /*03f4*/ 	.short	0x010a
        /*03f6*/ 	.byte	0x05
	.zero		1


	//   ....[47]....
        /*03f8*/ 	.word	0x00002440
        /*03fc*/ 	.word	0x000000ff
        /*0400*/ 	.word	0x00000000
        /*0404*/ 	.short	0x010a
        /*0406*/ 	.byte	0x05
	.zero		1


	//   ....[48]....
        /*0408*/ 	.word	0x000024d0
        /*040c*/ 	.word	0x000000ff
        /*0410*/ 	.word	0x00000000
        /*0414*/ 	.short	0x010a
        /*0416*/ 	.byte	0x05
	.zero		1


	//   ....[49]....
        /*0418*/ 	.word	0x00002560
        /*041c*/ 	.word	0x000000ff
        /*0420*/ 	.word	0x00000000
        /*0424*/ 	.short	0x010a
        /*0426*/ 	.byte	0x05
	.zero		1


	//   ....[50]....
        /*0428*/ 	.word	0x00002600
        /*042c*/ 	.word	0x00000000
        /*0430*/ 	.word	0x00000000
        /*0434*/ 	.short	0x010a
        /*0436*/ 	.byte	0xff
	.zero		1


	//   ....[51]....
        /*0438*/ 	.word	0x00002720
        /*043c*/ 	.word	0x00000000
        /*0440*/ 	.word	0x000000f0
        /*0444*/ 	.short	0x010a
        /*0446*/ 	.byte	0xff
	.zero		1


	//   ....[52]....
        /*0448*/ 	.word	0x00002780
        /*044c*/ 	.word	0x00000004
        /*0450*/ 	.word	0x00000000
        /*0454*/ 	.short	0x0101
        /*0456*/ 	.byte	0xff
	.zero		1


	//   ....[53]....
        /*0458*/ 	.word	0x000027a0
        /*045c*/ 	.word	0x000000ff
        /*0460*/ 	.word	0x000000c0
        /*0464*/ 	.short	0x010a
        /*0466*/ 	.byte	0x05
	.zero		1


	//   ....[54]....
        /*0468*/ 	.word	0x000028c0
        /*046c*/ 	.word	0x00000000
        /*0470*/ 	.word	0x000000b0
        /*0474*/ 	.short	0x010a
        /*0476*/ 	.byte	0xff
	.zero		1


	//   ....[55]....
        /*0478*/ 	.word	0x000029d0
        /*047c*/ 	.word	0x00000000
        /*0480*/ 	.word	0x00000000
        /*0484*/ 	.short	0x0101
        /*0486*/ 	.byte	0xff
	.zero		1


	//   ....[56]....
        /*0488*/ 	.word	0x00002a60
        /*048c*/ 	.word	0x000000ff
        /*0490*/ 	.word	0x000000c0
        /*0494*/ 	.short	0x0106
        /*0496*/ 	.byte	0x05
	.zero		1


	//   ....[57]....
        /*0498*/ 	.word	0x00002a80
        /*049c*/ 	.word	0x000000ff
        /*04a0*/ 	.word	0x000000c0
        /*04a4*/ 	.short	0x010a
        /*04a6*/ 	.byte	0x05
	.zero		1


	//   ....[58]....
        /*04a8*/ 	.word	0x00002b10
        /*04ac*/ 	.word	0x000000ff
        /*04b0*/ 	.word	0x000000c0
        /*04b4*/ 	.short	0x0106
        /*04b6*/ 	.byte	0x04
	.zero		1


	//   ....[59]....
        /*04b8*/ 	.word	0x00002b50
        /*04bc*/ 	.word	0x00000000
        /*04c0*/ 	.word	0x000000c0
        /*04c4*/ 	.short	0x010a
        /*04c6*/ 	.byte	0xff
	.zero		1


	//   ....[60]....
        /*04c8*/ 	.word	0x00003050
        /*04cc*/ 	.word	0x00000000
        /*04d0*/ 	.word	0x000000b0
        /*04d4*/ 	.short	0x010a
        /*04d6*/ 	.byte	0xff
	.zero		1


	//   ....[61]....
        /*04d8*/ 	.word	0x00003160
        /*04dc*/ 	.word	0x00000003
        /*04e0*/ 	.word	0x00000000
        /*04e4*/ 	.short	0x0101
        /*04e6*/ 	.byte	0xff
	.zero		1


	//   ....[62]....
        /*04e8*/ 	.word	0x00003170
        /*04ec*/ 	.word	0x000000ff
        /*04f0*/ 	.word	0x00000000
        /*04f4*/ 	.short	0x010a
        /*04f6*/ 	.byte	0x04
	.zero		1


	//   ....[63]....
        /*04f8*/ 	.word	0x00003190
        /*04fc*/ 	.word	0x000000ff
        /*0500*/ 	.word	0x000000e0
        /*0504*/ 	.short	0x010a
        /*0506*/ 	.byte	0x08
	.zero		1


	//   ....[64]....
        /*0508*/ 	.word	0x00003260
        /*050c*/ 	.word	0x000000ff
        /*0510*/ 	.word	0x00000000
        /*0514*/ 	.short	0x010a
        /*0516*/ 	.byte	0x07
	.zero		1


	//   ....[65]....
        /*0518*/ 	.word	0x000033a0
        /*051c*/ 	.word	0x000000ff
        /*0520*/ 	.word	0x00000000
        /*0524*/ 	.short	0x010a
        /*0526*/ 	.byte	0x04
	.zero		1


	//   ....[66]....
        /*0528*/ 	.word	0x00003590
        /*052c*/ 	.word	0x000000ff
        /*0530*/ 	.word	0x00000000
        /*0534*/ 	.short	0x010a
        /*0536*/ 	.byte	0x05
	.zero		1


	//   ....[67]....
        /*0538*/ 	.word	0x00003620
        /*053c*/ 	.word	0x000000ff
        /*0540*/ 	.word	0x00000000
        /*0544*/ 	.short	0x010a
        /*0546*/ 	.byte	0x07
	.zero		1


	//   ....[68]....
        /*0548*/ 	.word	0x00003aa0
        /*054c*/ 	.word	0x00000000
        /*0550*/ 	.word	0x000000b0
        /*0554*/ 	.short	0x010a
        /*0556*/ 	.byte	0xff
	.zero		1


	//   ....[69]....
        /*0558*/ 	.word	0x00003b60
        /*055c*/ 	.word	0x00000000
        /*0560*/ 	.word	0x00000000
        /*0564*/ 	.short	0x0101
        /*0566*/ 	.byte	0xff
	.zero		1


	//   ....[70]....
        /*0568*/ 	.word	0x00003e80
        /*056c*/ 	.word	0x000000ff
        /*0570*/ 	.word	0x000000a8
        /*0574*/ 	.short	0x010a
        /*0576*/ 	.byte	0x07
	.zero		1


	//   ....[71]....
        /*0578*/ 	.word	0x00004070
        /*057c*/ 	.word	0x000000ff
        /*0580*/ 	.word	0x00000080
        /*0584*/ 	.short	0x010a
        /*0586*/ 	.byte	0x07
	.zero		1


	//   ....[72]....
        /*0588*/ 	.word	0x000041e0
        /*058c*/ 	.word	0x000000ff
        /*0590*/ 	.word	0x00000060
        /*0594*/ 	.short	0x010b
        /*0596*/ 	.byte	0x07
	.zero		1


	//   ....[73]....
        /*0598*/ 	.word	0x000041f0
        /*059c*/ 	.word	0x000000ff
        /*05a0*/ 	.word	0x00000000
        /*05a4*/ 	.short	0x0101
        /*05a6*/ 	.byte	0x08
	.zero		1


	//   ....[74]....
        /*05a8*/ 	.word	0x00004210
        /*05ac*/ 	.word	0x000000ff
        /*05b0*/ 	.word	0x00000088
        /*05b4*/ 	.short	0x010a
        /*05b6*/ 	.byte	0x07
	.zero		1


	//   ....[75]....
        /*05b8*/ 	.word	0x00004370
        /*05bc*/ 	.word	0x000000ff
        /*05c0*/ 	.word	0x00000068
        /*05c4*/ 	.short	0x010b
        /*05c6*/ 	.byte	0x07
	.zero		1


	//   ....[76]....
        /*05c8*/ 	.word	0x00004380
        /*05cc*/ 	.word	0x000000ff
        /*05d0*/ 	.word	0x00000000
        /*05d4*/ 	.short	0x0101
        /*05d6*/ 	.byte	0x08
	.zero		1


	//   ....[77]....
        /*05d8*/ 	.word	0x00004390
        /*05dc*/ 	.word	0x000000ff
        /*05e0*/ 	.word	0x00000090
        /*05e4*/ 	.short	0x010a
        /*05e6*/ 	.byte	0x07
	.zero		1


	//   ....[78]....
        /*05e8*/ 	.word	0x00004530
        /*05ec*/ 	.word	0x000000ff
        /*05f0*/ 	.word	0x00000070
        /*05f4*/ 	.short	0x010b
        /*05f6*/ 	.byte	0x07
	.zero		1


	//   ....[79]....
        /*05f8*/ 	.word	0x000045a0
        /*05fc*/ 	.word	0x000000ff
        /*0600*/ 	.word	0x00000000
        /*0604*/ 	.short	0x0101
        /*0606*/ 	.byte	0x08
	.zero		1


	//   ....[80]....
        /*0608*/ 	.word	0x000045d0
        /*060c*/ 	.word	0x000000ff
        /*0610*/ 	.word	0x00000098
        /*0614*/ 	.short	0x010a
        /*0616*/ 	.byte	0x07
	.zero		1


	//   ....[81]....
        /*0618*/ 	.word	0x000047e0
        /*061c*/ 	.word	0x000000ff
        /*0620*/ 	.word	0x00000078
        /*0624*/ 	.short	0x010b
        /*0626*/ 	.byte	0x07
	.zero		1


	//   ....[82]....
        /*0628*/ 	.word	0x00004800
        /*062c*/ 	.word	0x000000ff
        /*0630*/ 	.word	0x00000000
        /*0634*/ 	.short	0x0101
        /*0636*/ 	.byte	0x0d
	.zero		1


	//   ....[83]....
        /*0638*/ 	.word	0x00004830
        /*063c*/ 	.word	0x000000ff
        /*0640*/ 	.word	0x00000080
        /*0644*/ 	.short	0x010a
        /*0646*/ 	.byte	0x07
	.zero		1


	//   ....[84]....
        /*0648*/ 	.word	0x00004850
        /*064c*/ 	.word	0x000000ff
        /*0650*/ 	.word	0x00000088
        /*0654*/ 	.short	0x010a
        /*0656*/ 	.byte	0x07
	.zero		1


	//   ....[85]....
        /*0658*/ 	.word	0x00004870
        /*065c*/ 	.word	0x000000ff
        /*0660*/ 	.word	0x00000090
        /*0664*/ 	.short	0x010a
        /*0666*/ 	.byte	0x07
	.zero		1


	//   ....[86]....
        /*0668*/ 	.word	0x000048b0
        /*066c*/ 	.word	0x00000000
        /*0670*/ 	.word	0x00000098
        /*0674*/ 	.short	0x010a
        /*0676*/ 	.byte	0xff
	.zero		1


	//   ....[87]....
        /*0678*/ 	.word	0x00004c10
        /*067c*/ 	.word	0x00000000
        /*0680*/ 	.word	0x000000b0
        /*0684*/ 	.short	0x010a
        /*0686*/ 	.byte	0xff
	.zero		1


	//   ....[88]....
        /*0688*/ 	.word	0x00004d20
        /*068c*/ 	.word	0x00000000
        /*0690*/ 	.word	0x00000000
        /*0694*/ 	.short	0x0101
        /*0696*/ 	.byte	0xff
	.zero		1


	//   ....[89]....
        /*0698*/ 	.word	0x000057d0
        /*069c*/ 	.word	0x000000ff
        /*06a0*/ 	.word	0x00000060
        /*06a4*/ 	.short	0x010a
        /*06a6*/ 	.byte	0x30
	.zero		1


	//   ....[90]....
        /*06a8*/ 	.word	0x000058b0
        /*06ac*/ 	.word	0x00000057
        /*06b0*/ 	.word	0x000000d0
        /*06b4*/ 	.short	0x010a
        /*06b6*/ 	.byte	0xff
	.zero		1


	//   ....[91]....
        /*06b8*/ 	.word	0x00005a70
        /*06bc*/ 	.word	0x000000ff
        /*06c0*/ 	.word	0x00000060
        /*06c4*/ 	.short	0x010a
        /*06c6*/ 	.byte	0x30
	.zero		1


	//   ....[92]....
        /*06c8*/ 	.word	0x00005ba0
        /*06cc*/ 	.word	0x00000057
        /*06d0*/ 	.word	0x000000d0
        /*06d4*/ 	.short	0x010a
        /*06d6*/ 	.byte	0xff
	.zero		1


	//   ....[93]....
        /*06d8*/ 	.word	0x00006db0
        /*06dc*/ 	.word	0x00000000
        /*06e0*/ 	.word	0x00000000
        /*06e4*/ 	.short	0x0101
        /*06e6*/ 	.byte	0xff
	.zero		1


	//   ....[94]....
        /*06e8*/ 	.word	0x00006dc0
        /*06ec*/ 	.word	0x00000003
        /*06f0*/ 	.word	0x00000060
        /*06f4*/ 	.short	0x010a
        /*06f6*/ 	.byte	0xff
	.zero		1


	//   ....[95]....
        /*06f8*/ 	.word	0x00006ea0
        /*06fc*/ 	.word	0x00000003
        /*0700*/ 	.word	0x00000060
        /*0704*/ 	.short	0x010a
        /*0706*/ 	.byte	0xff
	.zero		1


	//   ....[96]....
        /*0708*/ 	.word	0x000081d0
        /*070c*/ 	.word	0x00000055
        /*0710*/ 	.word	0x00000000
        /*0714*/ 	.short	0x0101
        /*0716*/ 	.byte	0xff
	.zero		1


	//   ....[97]....
        /*0718*/ 	.word	0x000081f0
        /*071c*/ 	.word	0x00000000
        /*0720*/ 	.word	0x00000060
        /*0724*/ 	.short	0x010a
        /*0726*/ 	.byte	0xff
	.zero		1


	//   ....[98]....
        /*0728*/ 	.word	0x000082c0
        /*072c*/ 	.word	0x00000000
        /*0730*/ 	.word	0x00000060
        /*0734*/ 	.short	0x010a
        /*0736*/ 	.byte	0xff
	.zero		1


	//   ....[99]....
        /*0738*/ 	.word	0x000095f0
        /*073c*/ 	.word	0x00000054
        /*0740*/ 	.word	0x00000000
        /*0744*/ 	.short	0x0101
        /*0746*/ 	.byte	0xff
	.zero		1


	//   ....[100]....
        /*0748*/ 	.word	0x00009610
        /*074c*/ 	.word	0x00000003
        /*0750*/ 	.word	0x00000060
        /*0754*/ 	.short	0x010a
        /*0756*/ 	.byte	0xff
	.zero		1


	//   ....[101]....
        /*0758*/ 	.word	0x000096e0
        /*075c*/ 	.word	0x00000003
        /*0760*/ 	.word	0x00000060
        /*0764*/ 	.short	0x010a
        /*0766*/ 	.byte	0xff
	.zero		1


	//   ....[102]....
        /*0768*/ 	.word	0x00009ac0
        /*076c*/ 	.word	0x000000ff
        /*0770*/ 	.word	0x00000000
        /*0774*/ 	.short	0x0101
        /*0776*/ 	.byte	0x05
	.zero		1


	//   ....[103]....
        /*0778*/ 	.word	0x0000aa60
        /*077c*/ 	.word	0x00000000
        /*0780*/ 	.word	0x00000000
        /*0784*/ 	.short	0x0101
        /*0786*/ 	.byte	0xff
	.zero		1


	//   ....[104]....
        /*0788*/ 	.word	0x0000acd0
        /*078c*/ 	.word	0x000000ff
        /*0790*/ 	.word	0x00000000
        /*0794*/ 	.short	0x0101
        /*0796*/ 	.byte	0x04
	.zero		1


	//   ....[105]....
        /*0798*/ 	.word	0x0000acf0
        /*079c*/ 	.word	0x00000003
        /*07a0*/ 	.word	0x00000100
        /*07a4*/ 	.short	0x010a
        /*07a6*/ 	.byte	0xff
	.zero		1


	//   ....[106]....
        /*07a8*/ 	.word	0x0000ad50
        /*07ac*/ 	.word	0x00000002
        /*07b0*/ 	.word	0x00000030
        /*07b4*/ 	.short	0x010a
        /*07b6*/ 	.byte	0xff
	.zero		1


	//   ....[107]....
        /*07b8*/ 	.word	0x0000adb0
        /*07bc*/ 	.word	0x00000002
        /*07c0*/ 	.word	0x00000030
        /*07c4*/ 	.short	0x010a
        /*07c6*/ 	.byte	0xff
	.zero		1


	//   ....[108]....
        /*07c8*/ 	.word	0x0000ae00
        /*07cc*/ 	.word	0x00000002
        /*07d0*/ 	.word	0x000000b0
        /*07d4*/ 	.short	0x010a
        /*07d6*/ 	.byte	0xff
	.zero		1


	//   ....[109]....
        /*07d8*/ 	.word	0x0000ae60
        /*07dc*/ 	.word	0x00000000
        /*07e0*/ 	.word	0x00000000
        /*07e4*/ 	.short	0x010a
        /*07e6*/ 	.byte	0xff
	.zero		1


	//   ....[110]....
        /*07e8*/ 	.word	0x0000aec0
        /*07ec*/ 	.word	0x00000000
        /*07f0*/ 	.word	0x00000000
        /*07f4*/ 	.short	0x010a
        /*07f6*/ 	.byte	0xff
	.zero		1


	//   ....[111]....
        /*07f8*/ 	.word	0x0000af20
        /*07fc*/ 	.word	0x00000000
        /*0800*/ 	.word	0x00000000
        /*0804*/ 	.short	0x010a
        /*0806*/ 	.byte	0xff
	.zero		1


	//   ....[112]....
        /*0808*/ 	.word	0x0000af80
        /*080c*/ 	.word	0x00000000
        /*0810*/ 	.word	0x00000000
        /*0814*/ 	.short	0x010a
        /*0816*/ 	.byte	0xff
	.zero		1


	//   ....[113]....
        /*0818*/ 	.word	0x0000afe0
        /*081c*/ 	.word	0x00000000
        /*0820*/ 	.word	0x00000000
        /*0824*/ 	.short	0x010a
        /*0826*/ 	.byte	0xff
	.zero		1


	//   ....[114]....
        /*0828*/ 	.word	0x0000b030
        /*082c*/ 	.word	0x00000000
        /*0830*/ 	.word	0x000000f0
        /*0834*/ 	.short	0x010a
        /*0836*/ 	.byte	0xff
	.zero		1


	//   ....[115]....
        /*0838*/ 	.word	0x0000b090
        /*083c*/ 	.word	0x00000000
        /*0840*/ 	.word	0x000000c0
        /*0844*/ 	.short	0x010a
        /*0846*/ 	.byte	0xff
	.zero		1


	//   ....[116]....
        /*0848*/ 	.word	0x0000b0e0
        /*084c*/ 	.word	0x00000000
        /*0850*/ 	.word	0x000000b0
        /*0854*/ 	.short	0x010a
        /*0856*/ 	.byte	0xff
	.zero		1


	//   ....[117]....
        /*0858*/ 	.word	0x0000b140
        /*085c*/ 	.word	0x00000000
        /*0860*/ 	.word	0x000000c0
        /*0864*/ 	.short	0x010a
        /*0866*/ 	.byte	0xff
	.zero		1


	//   ....[118]....
        /*0868*/ 	.word	0x0000b190
        /*086c*/ 	.word	0x00000000
        /*0870*/ 	.word	0x000000b0
        /*0874*/ 	.short	0x010a
        /*0876*/ 	.byte	0xff
	.zero		1


	//   ....[119]....
        /*0878*/ 	.word	0x0000b1f0
        /*087c*/ 	.word	0x00000003
        /*0880*/ 	.word	0x000000e0
        /*0884*/ 	.short	0x010a
        /*0886*/ 	.byte	0xff
	.zero		1


	//   ....[120]....
        /*0888*/ 	.word	0x0000b250
        /*088c*/ 	.word	0x00000000
        /*0890*/ 	.word	0x00000000
        /*0894*/ 	.short	0x010a
        /*0896*/ 	.byte	0xff
	.zero		1


	//   ....[121]....
        /*0898*/ 	.word	0x0000b2b0
        /*089c*/ 	.word	0x00000000
        /*08a0*/ 	.word	0x00000000
        /*08a4*/ 	.short	0x010a
        /*08a6*/ 	.byte	0xff
	.zero		1


	//   ....[122]....
        /*08a8*/ 	.word	0x0000b310
        /*08ac*/ 	.word	0x00000000
        /*08b0*/ 	.word	0x00000000
        /*08b4*/ 	.short	0x010a
        /*08b6*/ 	.byte	0xff
	.zero		1


	//   ....[123]....
        /*08b8*/ 	.word	0x0000b360
        /*08bc*/ 	.word	0x00000000
        /*08c0*/ 	.word	0x000000b0
        /*08c4*/ 	.short	0x010a
        /*08c6*/ 	.byte	0xff
	.zero		1


	//   ....[124]....
        /*08c8*/ 	.word	0x0000b3c0
        /*08cc*/ 	.word	0x00000000
        /*08d0*/ 	.word	0x000000a8
        /*08d4*/ 	.short	0x010a
        /*08d6*/ 	.byte	0xff
	.zero		1


	//   ....[125]....
        /*08d8*/ 	.word	0x0000b420
        /*08dc*/ 	.word	0x00000003
        /*08e0*/ 	.word	0x00000080
        /*08e4*/ 	.short	0x010a
        /*08e6*/ 	.byte	0xff
	.zero		1


	//   ....[126]....
        /*08e8*/ 	.word	0x0000b480
        /*08ec*/ 	.word	0x00000003
        /*08f0*/ 	.word	0x00000088
        /*08f4*/ 	.short	0x010a
        /*08f6*/ 	.byte	0xff
	.zero		1


	//   ....[127]....
        /*08f8*/ 	.word	0x0000b4e0
        /*08fc*/ 	.word	0x00000003
        /*0900*/ 	.word	0x00000090
        /*0904*/ 	.short	0x010a
        /*0906*/ 	.byte	0xff
	.zero		1


	//   ....[128]....
        /*0908*/ 	.word	0x0000b540
        /*090c*/ 	.word	0x00000003
        /*0910*/ 	.word	0x00000098
        /*0914*/ 	.short	0x010a
        /*0916*/ 	.byte	0xff
	.zero		1


	//   ....[129]....
        /*0918*/ 	.word	0x0000b5a0
        /*091c*/ 	.word	0x00000000
        /*0920*/ 	.word	0x00000080
        /*0924*/ 	.short	0x010a
        /*0926*/ 	.byte	0xff
	.zero		1


	//   ....[130]....
        /*0928*/ 	.word	0x0000b600
        /*092c*/ 	.word	0x00000000
        /*0930*/ 	.word	0x00000088
        /*0934*/ 	.short	0x010a
        /*0936*/ 	.byte	0xff
	.zero		1


	//   ....[131]....
        /*0938*/ 	.word	0x0000b660
        /*093c*/ 	.word	0x00000000
        /*0940*/ 	.word	0x00000090
        /*0944*/ 	.short	0x010a
        /*0946*/ 	.byte	0xff
	.zero		1


	//   ....[132]....
        /*0948*/ 	.word	0x0000b6b0
        /*094c*/ 	.word	0x00000000
        /*0950*/ 	.word	0x000000b0
        /*0954*/ 	.short	0x010a
        /*0956*/ 	.byte	0xff
	.zero		1


	//   ....[133]....
        /*0958*/ 	.word	0x0000b710
        /*095c*/ 	.word	0x00000002
        /*0960*/ 	.word	0x00000060
        /*0964*/ 	.short	0x010a
        /*0966*/ 	.byte	0xff
	.zero		1


	//   ....[134]....
        /*0968*/ 	.word	0x0000b760
        /*096c*/ 	.word	0x00000057
        /*0970*/ 	.word	0x000000d0
        /*0974*/ 	.short	0x010a
        /*0976*/ 	.byte	0xff
	.zero		1


	//   ....[135]....
        /*0978*/ 	.word	0x0000b7b0
        /*097c*/ 	.word	0x00000003
        /*0980*/ 	.word	0x00000060
        /*0984*/ 	.short	0x010a
        /*0986*/ 	.byte	0xff
	.zero		1


	//   ....[136]....
        /*0988*/ 	.word	0x0000b800
        /*098c*/ 	.word	0x00000000
        /*0990*/ 	.word	0x00000060
        /*0994*/ 	.short	0x010a
        /*0996*/ 	.byte	0xff
	.zero		1


	//   ....[137]....
        /*0998*/ 	.word	0x0000b850
        /*099c*/ 	.word	0x00000003
        /*09a0*/ 	.word	0x00000060
        /*09a4*/ 	.short	0x010a
        /*09a6*/ 	.byte	0xff
	.zero		1


	//----- nvinfo : EIATTR_NUM_MBARRIERS
	.align		4
.L_47:
        /*09a8*/ 	.byte	0x03, 0x38
        /*09aa*/ 	.short	0x0022


	//----- nvinfo : EIATTR_EXIT_INSTR_OFFSETS
	.align		4
        /*09ac*/ 	.byte	0x04, 0x1c
        /*09ae*/ 	.short	(.L_49 - .L_48)


	//   ....[0]....
.L_48:
        /*09b0*/ 	.word	0x00002630


	//   ....[1]....
        /*09b4*/ 	.word	0x00002b20


	//   ....[2]....
        /*09b8*/ 	.word	0x00002b80


	//   ....[3]....
        /*09bc*/ 	.word	0x00003880


	//   ....[4]....
        /*09c0*/ 	.word	0x000048e0


	//   ....[5]....
        /*09c4*/ 	.word	0x00004920


	//   ....[6]....
        /*09c8*/ 	.word	0x0000abc0


	//   ....[7]....
        /*09cc*/ 	.word	0x0000ac40


	//   ....[8]....
        /*09d0*/ 	.word	0x0000ac70


	//   ....[9]....
        /*09d4*/ 	.word	0x0000ace0


	//----- nvinfo : EIATTR_MAX_THREADS
	.align		4
.L_49:
        /*09d8*/ 	.byte	0x04, 0x05
        /*09da*/ 	.short	(.L_51 - .L_50)
.L_50:
        /*09dc*/ 	.word	0x00000100
        /*09e0*/ 	.word	0x00000001
        /*09e4*/ 	.word	0x00000001


	//----- nvinfo : EIATTR_CRS_STACK_SIZE
	.align		4
.L_51:
        /*09e8*/ 	.byte	0x04, 0x1e
        /*09ea*/ 	.short	(.L_53 - .L_52)
.L_52:
        /*09ec*/ 	.word	0x00000000


	//----- nvinfo : EIATTR_CBANK_PARAM_SIZE
	.align		4
.L_53:
        /*09f0*/ 	.byte	0x03, 0x19
        /*09f2*/ 	.short	0x0800


	//----- nvinfo : EIATTR_PARAM_CBANK
	.align		4
        /*09f4*/ 	.byte	0x04, 0x0a
        /*09f6*/ 	.short	(.L_55 - .L_54)
	.align		4
.L_54:
        /*09f8*/ 	.word	index@(.nv.constant0._ZN7cutlass13device_kernelINS_4gemm6kernel13GemmUniversalIN4cute5tupleIJiiiiEEENS1_10collective13CollectiveMmaINS1_35MainloopSm100TmaUmmaWarpSpecializedILi6ELi2ELi2ENS5_IJNS4_1CILi1EEESB_SB_EEEEENS5_IJNSA_ILi128EEENSA_ILi256EEENSA_ILi32EEEEEENS_10bfloat16_tENS5_IJlSB_lEEESI_SJ_NS4_8TiledMMAINS4_8MMA_AtomIJNS4_20SM100_MMA_F16BF16_SSISI_SI_fLi128ELi256ELNS4_4UMMA5MajorE0ELSO_0ELNSN_7ScaleInE0ELSP_0EEEEEENS4_6LayoutISC_NS5_IJNSA_ILi0EEEST_ST_EEEEENS5_IJNS4_10UnderscoreESW_SW_EEEEENS4_13SM90_TMA_LOADENS4_14ComposedLayoutINS4_7SwizzleILi2ELi4ELi3EEENS4_18smem_ptr_flag_bitsILi16EEENSS_INS5_IJNSA_ILi8EEESG_EEENS5_IJSG_SB_EEEEEEEvNS4_8identityESZ_S19_vS1A_EENS_8epilogue10collective18CollectiveEpilogueINS1C_23Sm100TmaWarpSpecializedILi4ELi2ELi64ELb1ELb0EEEJSH_NS5_IJNSS_ISE_SB_EENSS_INSA_ILi64EEESB_EEEEESI_SJ_SI_SJ_NS1C_6fusion15FusionCallbacksIS1G_NS1L_17LinearCombinationISI_fSI_fLNS_15FloatRoundStyleE2EEESH_S1K_JEEENS4_5SM1004TMEM4LOAD26SM100_TMEM_LOAD_32dp32b64xESZ_NS10_INS11_ILi3ELi4ELi3EEES14_NSS_INS5_IJS15_S1I_EEENS5_IJS1I_SB_EEEEEEENS4_39AutoVectorizingCopyWithAssumedAlignmentILi128EEENS4_14SM90_TMA_STOREES1Z_S21_S21_EEEvvEEEEvNT_6ParamsE)
        /*09fc*/ 	.short	0x0380
        /*09fe*/ 	.short	0x0800


	//----- nvinfo : EIATTR_SW_WAR
	.align		4
.L_55:
        /*0a00*/ 	.byte	0x04, 0x36
        /*0a02*/ 	.short	(.L_57 - .L_56)
.L_56:
        /*0a04*/ 	.word	0x00000008
.L_57:


//--------------------- .nv.callgraph             --------------------------
	.section	.nv.callgraph,"",@"SHT_CUDA_CALLGRAPH"
	.align	4
	.sectionentsize	8
	.align		4
        /*0000*/ 	.word	0x00000000
	.align		4
        /*0004*/ 	.word	0xffffffff
	.align		4
        /*0008*/ 	.word	index@(_ZN7cutlass13device_kernelINS_4gemm6kernel13GemmUniversalIN4cute5tupleIJiiiiEEENS1_10collective13CollectiveMmaINS1_35MainloopSm100TmaUmmaWarpSpecializedILi6ELi2ELi2ENS5_IJNS4_1CILi1EEESB_SB_EEEEENS5_IJNSA_ILi128EEENSA_ILi256EEENSA_ILi32EEEEEENS_10bfloat16_tENS5_IJlSB_lEEESI_SJ_NS4_8TiledMMAINS4_8MMA_AtomIJNS4_20SM100_MMA_F16BF16_SSISI_SI_fLi128ELi256ELNS4_4UMMA5MajorE0ELSO_0ELNSN_7ScaleInE0ELSP_0EEEEEENS4_6LayoutISC_NS5_IJNSA_ILi0EEEST_ST_EEEEENS5_IJNS4_10UnderscoreESW_SW_EEEEENS4_13SM90_TMA_LOADENS4_14ComposedLayoutINS4_7SwizzleILi2ELi4ELi3EEENS4_18smem_ptr_flag_bitsILi16EEENSS_INS5_IJNSA_ILi8EEESG_EEENS5_IJSG_SB_EEEEEEEvNS4_8identityESZ_S19_vS1A_EENS_8epilogue10collective18CollectiveEpilogueINS1C_23Sm100TmaWarpSpecializedILi4ELi2ELi64ELb1ELb0EEEJSH_NS5_IJNSS_ISE_SB_EENSS_INSA_ILi64EEESB_EEEEESI_SJ_SI_SJ_NS1C_6fusion15FusionCallbacksIS1G_NS1L_17LinearCombinationISI_fSI_fLNS_15FloatRoundStyleE2EEESH_S1K_JEEENS4_5SM1004TMEM4LOAD26SM100_TMEM_LOAD_32dp32b64xESZ_NS10_INS11_ILi3ELi4ELi3EEES14_NSS_INS5_IJS15_S1I_EEENS5_IJS1I_SB_EEEEEEENS4_39AutoVectorizingCopyWithAssumedAlignmentILi128EEENS4_14SM90_TMA_STOREES1Z_S21_S21_EEEvvEEEEvNT_6ParamsE)
	.align		4
        /*000c*/ 	.word	index@(__assertfail)
	.align		4
        /*0010*/ 	.word	0x00000000
	.align		4
        /*0014*/ 	.word	0xfffffffe
	.align		4
        /*0018*/ 	.word	0x00000000
	.align		4
        /*001c*/ 	.word	0xfffffffd
	.align		4
        /*0020*/ 	.word	0x00000000
	.align		4
        /*0024*/ 	.word	0xfffffffc


//--------------------- .nv.constant4             --------------------------
	.section	.nv.constant4,"a",@progbits
	.align	8
	.align		8
.nv.constant4:
        /*0000*/ 	.dword	__assertfail
	.align		8
        /*0008*/ 	.dword	__unnamed_1
	.align		8
        /*0010*/ 	.dword	__unnamed_2
	.align		8
        /*0018*/ 	.dword	_ZN40_INTERNAL_02bb696d_4_k_cu_6cef8398_343514cuda3std3__45__cpo5beginE
	.align		8
        /*0020*/ 	.dword	_ZN40_INTERNAL_02bb696d_4_k_cu_6cef8398_343514cuda3std3__45__cpo3endE
	.align		8
        /*0028*/ 	.dword	_ZN40_INTERNAL_02bb696d_4_k_cu_6cef8398_343514cuda3std3__45__cpo6cbeginE
	.align		8
        /*0030*/ 	.dword	_ZN40_INTERNAL_02bb696d_4_k_cu_6cef8398_343514cuda3std3__45__cpo4cendE
	.align		8
        /*0038*/ 	.dword	_ZN40_INTERNAL_02bb696d_4_k_cu_6cef8398_343514cuda3std3__442_GLOBAL__N__02bb696d_4_k_cu_6cef8398_343516ignoreE
	.align		8
        /*0040*/ 	.dword	_ZN40_INTERNAL_02bb696d_4_k_cu_6cef8398_343514cuda3std3__419piecewise_constructE
	.align		8
        /*0048*/ 	.dword	_ZN40_INTERNAL_02bb696d_4_k_cu_6cef8398_343514cuda3std3__48in_placeE
	.align		8
        /*0050*/ 	.dword	_ZN40_INTERNAL_02bb696d_4_k_cu_6cef8398_343514cuda3std6ranges3__45__cpo4swapE
	.align		8
        /*0058*/ 	.dword	_ZN40_INTERNAL_02bb696d_4_k_cu_6cef8398_343514cuda3std6ranges3__45__cpo9iter_moveE
	.align		8
        /*0060*/ 	.dword	_ZN40_INTERNAL_02bb696d_4_k_cu_6cef8398_343514cute7productE
	.align		8
        /*0068*/ 	.dword	_ZN40_INTERNAL_02bb696d_4_k_cu_6cef8398_343514cute1_E
	.align		8
        /*0070*/ 	.dword	$str$25
	.align		8
        /*0078*/ 	.dword	$str$26
	.align		8
        /*0080*/ 	.dword	$str$27
	.align		8
        /*0088*/ 	.dword	$str$28


//--------------------- .text._ZN7cutlass13device_kernelINS_4gemm6kernel13GemmUniversalIN4cute5tupleIJiiiiEEENS1_10collective13CollectiveMmaINS1_35MainloopSm100TmaUmmaWarpSpecializedILi6ELi2ELi2ENS5_IJNS4_1CILi1EEESB_SB_EEEEENS5_IJNSA_ILi128EEENSA_ILi256EEENSA_ILi32EEEEEENS_10bfloat16_tENS5_IJlSB_lEEESI_SJ_NS4_8TiledMMAINS4_8MMA_AtomIJNS4_20SM100_MMA_F16BF16_SSISI_SI_fLi128ELi256ELNS4_4UMMA5MajorE0ELSO_0ELNSN_7ScaleInE0ELSP_0EEEEEENS4_6LayoutISC_NS5_IJNSA_ILi0EEEST_ST_EEEEENS5_IJNS4_10UnderscoreESW_SW_EEEEENS4_13SM90_TMA_LOADENS4_14ComposedLayoutINS4_7SwizzleILi2ELi4ELi3EEENS4_18smem_ptr_flag_bitsILi16EEENSS_INS5_IJNSA_ILi8EEESG_EEENS5_IJSG_SB_EEEEEEEvNS4_8identityESZ_S19_vS1A_EENS_8epilogue10collective18CollectiveEpilogueINS1C_23Sm100TmaWarpSpecializedILi4ELi2ELi64ELb1ELb0EEEJSH_NS5_IJNSS_ISE_SB_EENSS_INSA_ILi64EEESB_EEEEESI_SJ_SI_SJ_NS1C_6fusion15FusionCallbacksIS1G_NS1L_17LinearCombinationISI_fSI_fLNS_15FloatRoundStyleE2EEESH_S1K_JEEENS4_5SM1004TMEM4LOAD26SM100_TMEM_LOAD_32dp32b64xESZ_NS10_INS11_ILi3ELi4ELi3EEES14_NSS_INS5_IJS15_S1I_EEENS5_IJS1I_SB_EEEEEEENS4_39AutoVectorizingCopyWithAssumedAlignmentILi128EEENS4_14SM90_TMA_STOREES1Z_S21_S21_EEEvvEEEEvNT_6ParamsE --------------------------
	.section	.text._ZN7cutlass13device_kernelINS_4gemm6kernel13GemmUniversalIN4cute5tupleIJiiiiEEENS1_10collective13CollectiveMmaINS1_35MainloopSm100TmaUmmaWarpSpecializedILi6ELi2ELi2ENS5_IJNS4_1CILi1EEESB_SB_EEEEENS5_IJNSA_ILi128EEENSA_ILi256EEENSA_ILi32EEEEEENS_10bfloat16_tENS5_IJlSB_lEEESI_SJ_NS4_8TiledMMAINS4_8MMA_AtomIJNS4_20SM100_MMA_F16BF16_SSISI_SI_fLi128ELi256ELNS4_4UMMA5MajorE0ELSO_0ELNSN_7ScaleInE0ELSP_0EEEEEENS4_6LayoutISC_NS5_IJNSA_ILi0EEEST_ST_EEEEENS5_IJNS4_10UnderscoreESW_SW_EEEEENS4_13SM90_TMA_LOADENS4_14ComposedLayoutINS4_7SwizzleILi2ELi4ELi3EEENS4_18smem_ptr_flag_bitsILi16EEENSS_INS5_IJNSA_ILi8EEESG_EEENS5_IJSG_SB_EEEEEEEvNS4_8identityESZ_S19_vS1A_EENS_8epilogue10collective18CollectiveEpilogueINS1C_23Sm100TmaWarpSpecializedILi4ELi2ELi64ELb1ELb0EEEJSH_NS5_IJNSS_ISE_SB_EENSS_INSA_ILi64EEESB_EEEEESI_SJ_SI_SJ_NS1C_6fusion15FusionCallbacksIS1G_NS1L_17LinearCombinationISI_fSI_fLNS_15FloatRoundStyleE2EEESH_S1K_JEEENS4_5SM1004TMEM4LOAD26SM100_TMEM_LOAD_32dp32b64xESZ_NS10_INS11_ILi3ELi4ELi3EEES14_NSS_INS5_IJS15_S1I_EEENS5_IJS1I_SB_EEEEEEENS4_39AutoVectorizingCopyWithAssumedAlignmentILi128EEENS4_14SM90_TMA_STOREES1Z_S21_S21_EEEvvEEEEvNT_6ParamsE,"ax",@progbits
	.align	128
.text._ZN7cutlass13device_kernelINS_4gemm6kernel13GemmUniversalIN4cute5tupleIJiiiiEEENS1_10collective13CollectiveMmaINS1_35MainloopSm100TmaUmmaWarpSpecializedILi6ELi2ELi2ENS5_IJNS4_1CILi1EEESB_SB_EEEEENS5_IJNSA_ILi128EEENSA_ILi256EEENSA_ILi32EEEEEENS_10bfloat16_tENS5_IJlSB_lEEESI_SJ_NS4_8TiledMMAINS4_8MMA_AtomIJNS4_20SM100_MMA_F16BF16_SSISI_SI_fLi128ELi256ELNS4_4UMMA5MajorE0ELSO_0ELNSN_7ScaleInE0ELSP_0EEEEEENS4_6LayoutISC_NS5_IJNSA_ILi0EEEST_ST_EEEEENS5_IJNS4_10UnderscoreESW_SW_EEEEENS4_13SM90_TMA_LOADENS4_14ComposedLayoutINS4_7SwizzleILi2ELi4ELi3EEENS4_18smem_ptr_flag_bitsILi16EEENSS_INS5_IJNSA_ILi8EEESG_EEENS5_IJSG_SB_EEEEEEEvNS4_8identityESZ_S19_vS1A_EENS_8epilogue10collective18CollectiveEpilogueINS1C_23Sm100TmaWarpSpecializedILi4ELi2ELi64ELb1ELb0EEEJSH_NS5_IJNSS_ISE_SB_EENSS_INSA_ILi64EEESB_EEEEESI_SJ_SI_SJ_NS1C_6fusion15FusionCallbacksIS1G_NS1L_17LinearCombinationISI_fSI_fLNS_15FloatRoundStyleE2EEESH_S1K_JEEENS4_5SM1004TMEM4LOAD26SM100_TMEM_LOAD_32dp32b64xESZ_NS10_INS11_ILi3ELi4ELi3EEES14_NSS_INS5_IJS15_S1I_EEENS5_IJS1I_SB_EEEEEEENS4_39AutoVectorizingCopyWithAssumedAlignmentILi128EEENS4_14SM90_TMA_STOREES1Z_S21_S21_EEEvvEEEEvNT_6ParamsE:
        .type           _ZN7cutlass13device_kernelINS_4gemm6kernel13GemmUniversalIN4cute5tupleIJiiiiEEENS1_10collective13CollectiveMmaINS1_35MainloopSm100TmaUmmaWarpSpecializedILi6ELi2ELi2ENS5_IJNS4_1CILi1EEESB_SB_EEEEENS5_IJNSA_ILi128EEENSA_ILi256EEENSA_ILi32EEEEEENS_10bfloat16_tENS5_IJlSB_lEEESI_SJ_NS4_8TiledMMAINS4_8MMA_AtomIJNS4_20SM100_MMA_F16BF16_SSISI_SI_fLi128ELi256ELNS4_4UMMA5MajorE0ELSO_0ELNSN_7ScaleInE0ELSP_0EEEEEENS4_6LayoutISC_NS5_IJNSA_ILi0EEEST_ST_EEEEENS5_IJNS4_10UnderscoreESW_SW_EEEEENS4_13SM90_TMA_LOADENS4_14ComposedLayoutINS4_7SwizzleILi2ELi4ELi3EEENS4_18smem_ptr_flag_bitsILi16EEENSS_INS5_IJNSA_ILi8EEESG_EEENS5_IJSG_SB_EEEEEEEvNS4_8identityESZ_S19_vS1A_EENS_8epilogue10collective18CollectiveEpilogueINS1C_23Sm100TmaWarpSpecializedILi4ELi2ELi64ELb1ELb0EEEJSH_NS5_IJNSS_ISE_SB_EENSS_INSA_ILi64EEESB_EEEEESI_SJ_SI_SJ_NS1C_6fusion15FusionCallbacksIS1G_NS1L_17LinearCombinationISI_fSI_fLNS_15FloatRoundStyleE2EEESH_S1K_JEEENS4_5SM1004TMEM4LOAD26SM100_TMEM_LOAD_32dp32b64xESZ_NS10_INS11_ILi3ELi4ELi3EEES14_NSS_INS5_IJS15_S1I_EEENS5_IJS1I_SB_EEEEEEENS4_39AutoVectorizingCopyWithAssumedAlignmentILi128EEENS4_14SM90_TMA_STOREES1Z_S21_S21_EEEvvEEEEvNT_6ParamsE,@function
        .size           _ZN7cutlass13device_kernelINS_4gemm6kernel13GemmUniversalIN4cute5tupleIJiiiiEEENS1_10collective13CollectiveMmaINS1_35MainloopSm100TmaUmmaWarpSpecializedILi6ELi2ELi2ENS5_IJNS4_1CILi1EEESB_SB_EEEEENS5_IJNSA_ILi128EEENSA_ILi256EEENSA_ILi32EEEEEENS_10bfloat16_tENS5_IJlSB_lEEESI_SJ_NS4_8TiledMMAINS4_8MMA_AtomIJNS4_20SM100_MMA_F16BF16_SSISI_SI_fLi128ELi256ELNS4_4UMMA5MajorE0ELSO_0ELNSN_7ScaleInE0ELSP_0EEEEEENS4_6LayoutISC_NS5_IJNSA_ILi0EEEST_ST_EEEEENS5_IJNS4_10UnderscoreESW_SW_EEEEENS4_13SM90_TMA_LOADENS4_14ComposedLayoutINS4_7SwizzleILi2ELi4ELi3EEENS4_18smem_ptr_flag_bitsILi16EEENSS_INS5_IJNSA_ILi8EEESG_EEENS5_IJSG_SB_EEEEEEEvNS4_8identityESZ_S19_vS1A_EENS_8epilogue10collective18CollectiveEpilogueINS1C_23Sm100TmaWarpSpecializedILi4ELi2ELi64ELb1ELb0EEEJSH_NS5_IJNSS_ISE_SB_EENSS_INSA_ILi64EEESB_EEEEESI_SJ_SI_SJ_NS1C_6fusion15FusionCallbacksIS1G_NS1L_17LinearCombinationISI_fSI_fLNS_15FloatRoundStyleE2EEESH_S1K_JEEENS4_5SM1004TMEM4LOAD26SM100_TMEM_LOAD_32dp32b64xESZ_NS10_INS11_ILi3ELi4ELi3EEES14_NSS_INS5_IJS15_S1I_EEENS5_IJS1I_SB_EEEEEEENS4_39AutoVectorizingCopyWithAssumedAlignmentILi128EEENS4_14SM90_TMA_STOREES1Z_S21_S21_EEEvvEEEEvNT_6ParamsE,(.L_x_176 - _ZN7cutlass13device_kernelINS_4gemm6kernel13GemmUniversalIN4cute5tupleIJiiiiEEENS1_10collective13CollectiveMmaINS1_35MainloopSm100TmaUmmaWarpSpecializedILi6ELi2ELi2ENS5_IJNS4_1CILi1EEESB_SB_EEEEENS5_IJNSA_ILi128EEENSA_ILi256EEENSA_ILi32EEEEEENS_10bfloat16_tENS5_IJlSB_lEEESI_SJ_NS4_8TiledMMAINS4_8MMA_AtomIJNS4_20SM100_MMA_F16BF16_SSISI_SI_fLi128ELi256ELNS4_4UMMA5MajorE0ELSO_0ELNSN_7ScaleInE0ELSP_0EEEEEENS4_6LayoutISC_NS5_IJNSA_ILi0EEEST_ST_EEEEENS5_IJNS4_10UnderscoreESW_SW_EEEEENS4_13SM90_TMA_LOADENS4_14ComposedLayoutINS4_7SwizzleILi2ELi4ELi3EEENS4_18smem_ptr_flag_bitsILi16EEENSS_INS5_IJNSA_ILi8EEESG_EEENS5_IJSG_SB_EEEEEEEvNS4_8identityESZ_S19_vS1A_EENS_8epilogue10collective18CollectiveEpilogueINS1C_23Sm100TmaWarpSpecializedILi4ELi2ELi64ELb1ELb0EEEJSH_NS5_IJNSS_ISE_SB_EENSS_INSA_ILi64EEESB_EEEEESI_SJ_SI_SJ_NS1C_6fusion15FusionCallbacksIS1G_NS1L_17LinearCombinationISI_fSI_fLNS_15FloatRoundStyleE2EEESH_S1K_JEEENS4_5SM1004TMEM4LOAD26SM100_TMEM_LOAD_32dp32b64xESZ_NS10_INS11_ILi3ELi4ELi3EEES14_NSS_INS5_IJS15_S1I_EEENS5_IJS1I_SB_EEEEEEENS4_39AutoVectorizingCopyWithAssumedAlignmentILi128EEENS4_14SM90_TMA_STOREES1Z_S21_S21_EEEvvEEEEvNT_6ParamsE)
        .other          _ZN7cutlass13device_kernelINS_4gemm6kernel13GemmUniversalIN4cute5tupleIJiiiiEEENS1_10collective13CollectiveMmaINS1_35MainloopSm100TmaUmmaWarpSpecializedILi6ELi2ELi2ENS5_IJNS4_1CILi1EEESB_SB_EEEEENS5_IJNSA_ILi128EEENSA_ILi256EEENSA_ILi32EEEEEENS_10bfloat16_tENS5_IJlSB_lEEESI_SJ_NS4_8TiledMMAINS4_8MMA_AtomIJNS4_20SM100_MMA_F16BF16_SSISI_SI_fLi128ELi256ELNS4_4UMMA5MajorE0ELSO_0ELNSN_7ScaleInE0ELSP_0EEEEEENS4_6LayoutISC_NS5_IJNSA_ILi0EEEST_ST_EEEEENS5_IJNS4_10UnderscoreESW_SW_EEEEENS4_13SM90_TMA_LOADENS4_14ComposedLayoutINS4_7SwizzleILi2ELi4ELi3EEENS4_18smem_ptr_flag_bitsILi16EEENSS_INS5_IJNSA_ILi8EEESG_EEENS5_IJSG_SB_EEEEEEEvNS4_8identityESZ_S19_vS1A_EENS_8epilogue10collective18CollectiveEpilogueINS1C_23Sm100TmaWarpSpecializedILi4ELi2ELi64ELb1ELb0EEEJSH_NS5_IJNSS_ISE_SB_EENSS_INSA_ILi64EEESB_EEEEESI_SJ_SI_SJ_NS1C_6fusion15FusionCallbacksIS1G_NS1L_17LinearCombinationISI_fSI_fLNS_15FloatRoundStyleE2EEESH_S1K_JEEENS4_5SM1004TMEM4LOAD26SM100_TMEM_LOAD_32dp32b64xESZ_NS10_INS11_ILi3ELi4ELi3EEES14_NSS_INS5_IJS15_S1I_EEENS5_IJS1I_SB_EEEEEEENS4_39AutoVectorizingCopyWithAssumedAlignmentILi128EEENS4_14SM90_TMA_STOREES1Z_S21_S21_EEEvvEEEEvNT_6ParamsE,@"STO_CUDA_ENTRY STV_DEFAULT"
_ZN7cutlass13device_kernelINS_4gemm6kernel13GemmUniversalIN4cute5tupleIJiiiiEEENS1_10collective13CollectiveMmaINS1_35MainloopSm100TmaUmmaWarpSpecializedILi6ELi2ELi2ENS5_IJNS4_1CILi1EEESB_SB_EEEEENS5_IJNSA_ILi128EEENSA_ILi256EEENSA_ILi32EEEEEENS_10bfloat16_tENS5_IJlSB_lEEESI_SJ_NS4_8TiledMMAINS4_8MMA_AtomIJNS4_20SM100_MMA_F16BF16_SSISI_SI_fLi128ELi256ELNS4_4UMMA5MajorE0ELSO_0ELNSN_7ScaleInE0ELSP_0EEEEEENS4_6LayoutISC_NS5_IJNSA_ILi0EEEST_ST_EEEEENS5_IJNS4_10UnderscoreESW_SW_EEEEENS4_13SM90_TMA_LOADENS4_14ComposedLayoutINS4_7SwizzleILi2ELi4ELi3EEENS4_18smem_ptr_flag_bitsILi16EEENSS_INS5_IJNSA_ILi8EEESG_EEENS5_IJSG_SB_EEEEEEEvNS4_8identityESZ_S19_vS1A_EENS_8epilogue10collective18CollectiveEpilogueINS1C_23Sm100TmaWarpSpecializedILi4ELi2ELi64ELb1ELb0EEEJSH_NS5_IJNSS_ISE_SB_EENSS_INSA_ILi64EEESB_EEEEESI_SJ_SI_SJ_NS1C_6fusion15FusionCallbacksIS1G_NS1L_17LinearCombinationISI_fSI_fLNS_15FloatRoundStyleE2EEESH_S1K_JEEENS4_5SM1004TMEM4LOAD26SM100_TMEM_LOAD_32dp32b64xESZ_NS10_INS11_ILi3ELi4ELi3EEES14_NSS_INS5_IJS15_S1I_EEENS5_IJS1I_SB_EEEEEEENS4_39AutoVectorizingCopyWithAssumedAlignmentILi128EEENS4_14SM90_TMA_STOREES1Z_S21_S21_EEEvvEEEEvNT_6ParamsE:
[----:B------:R-:W1:Y:S01]  /*0000*/  LDC R1, c[0x0][0x37c] ;  /* 0x0000df00ff017b82 */ /* 0x000e620000000800 */
[----:B------:R-:W2:Y:S01]  /*0010*/  S2R R170, SR_TID.X ;  /* 0x0000000000aa7919 */ /* 0x000ea20000002100 */
[----:B------:R-:W3:Y:S01]  /*0020*/  LDCU.64 UR4, c[0x0][0x890] ;  /* 0x00011200ff0477ac */ /* 0x000ee20008000a00 */
[----:B------:R-:W-:Y:S02]  /*0030*/  PRMT R155, RZ, 0x7610, R155 ;  /* 0x00007610ff9b7816 */ /* 0x000fe4000000009b */
[----:B------:R-:W-:Y:S01]  /*0040*/  ELECT P5, URZ, PT ;  /* 0x0000000000ff782f */ /* 0x000fe200038a0000 */
[----:B------:R-:W4:Y:S01]  /*0050*/  LDCU.64 UR46, c[0x0][0x358] ;  /* 0x00006b00ff2e77ac */ /* 0x000f220008000a00 */
[----:B---3--:R-:W-:-:S04]  /*0060*/  UISETP.NE.U32.AND UP0, UPT, UR4, URZ, UPT ;  /* 0x000000ff0400728c */ /* 0x008fc8000bf05070 */
[----:B------:R-:W-:Y:S01]  /*0070*/  UISETP.NE.AND.EX UP0, UPT, UR5, URZ, UPT, UP0 ;  /* 0x000000ff0500728c */ /* 0x000fe2000bf05300 */
[----:B--2---:R-:W-:-:S05]  /*0080*/  SHF.R.U32.HI R162, RZ, 0x5, R170 ;  /* 0x00000005ffa27819 */ /* 0x004fca00000116aa */
[----:B------:R-:W2:Y:S02]  /*0090*/  SHFL.IDX PT, R0, R162, RZ, 0x1f ;  /* 0x00001fffa2007589 */ /* 0x000ea400000e0000 */
[----:B--2---:R-:W-:Y:S01]  /*00a0*/  R2UR UR8, R0 ;  /* 0x00000000000872ca */ /* 0x004fe200000e0000 */
[----:B-1--4-:R-:W-:-:S14]  /*00b0*/  BRA.U UP0, `(.L_x_0) ;  /* 0x00000001002c7547 */ /* 0x012fdc000b800000 */
[----:B------:R-:W1:Y:S02]  /*00c0*/  LDCU.64 UR6, c[0x0][0x888] ;  /* 0x00011100ff0677ac */ /* 0x000e640008000a00 */
[----:B-1----:R-:W-:-:S04]  /*00d0*/  UISETP.NE.U32.AND UP0, UPT, UR6, URZ, UPT ;  /* 0x000000ff0600728c */ /* 0x002fc8000bf05070 */
[----:B------:R-:W-:-:S09]  /*00e0*/  UISETP.NE.AND.EX UP0, UPT, UR7, URZ, UPT, UP0 ;  /* 0x000000ff0700728c */ /* 0x000fd2000bf05300 */
[----:B------:R-:W-:Y:S05]  /*00f0*/  BRA.U !UP0, `(.L_x_1) ;  /* 0x0000000108107547 */ /* 0x000fea000b800000 */
[----:B------:R-:W1:Y:S02]  /*0100*/  LDC.64 R2, c[0x0][0x888] ;  /* 0x00022200ff027b82 */ /* 0x000e640000000a00 */
[----:B-1----:R1:W5:Y:S01]  /*0110*/  LDG.E R81, desc[UR46][R2.64] ;  /* 0x0000002e02517981 */ /* 0x002362000c1e1900 */
[----:B------:R-:W-:Y:S01]  /*0120*/  HFMA2 R155, -RZ, RZ, 0, 5.9604644775390625e-08 ;  /* 0x00000001ff9b7431 */ /* 0x000fe200000001ff */
[----:B------:R-:W-:Y:S05]  /*0130*/  BRA `(.L_x_0) ;  /* 0x00000000000c7947 */ /* 0x000fea0003800000 */
.L_x_1:
[----:B------:R-:W1:Y:S01]  /*0140*/  LDCU UR6, c[0x0][0x880] ;  /* 0x00011000ff0677ac */ /* 0x000e620008000800 */
[----:B------:R-:W-:Y:S01]  /*0150*/  HFMA2 R155, -RZ, RZ, 0, 5.9604644775390625e-08 ;  /* 0x00000001ff9b7431 */ /* 0x000fe200000001ff */
[----:B-1----:R-:W-:-:S07]  /*0160*/  MOV R81, UR6 ;  /* 0x0000000600517c02 */ /* 0x002fce0008000f00 */
.L_x_0:
[----:B------:R-:W2:Y:S02]  /*0170*/  LDCU.64 UR6, c[0x0][0x8b0] ;  /* 0x00011600ff0677ac */ /* 0x000ea40008000a00 */
[----:B--2---:R-:W-:-:S04]  /*0180*/  UISETP.NE.U32.AND UP0, UPT, UR6, URZ, UPT ;  /* 0x000000ff0600728c */ /* 0x004fc8000bf05070 */
[----:B------:R-:W-:-:S09]  /*0190*/  UISETP.NE.AND.EX UP0, UPT, UR7, URZ, UPT, UP0 ;  /* 0x000000ff0700728c */ /* 0x000fd2000bf05300 */
[----:B------:R-:W-:Y:S05]  /*01a0*/  BRA.U UP0, `(.L_x_2) ;  /* 0x0000000100247547 */ /* 0x000fea000b800000 */
[----:B------:R-:W2:Y:S02]  /*01b0*/  LDCU.64 UR6, c[0x0][0x8a8] ;  /* 0x00011500ff0677ac */ /* 0x000ea40008000a00 */
[----:B--2---:R-:W-:-:S04]  /*01c0*/  UISETP.NE.U32.AND UP0, UPT, UR6, URZ, UPT ;  /* 0x000000ff0600728c */ /* 0x004fc8000bf05070 */
[----:B------:R-:W-:-:S09]  /*01d0*/  UISETP.NE.AND.EX UP0, UPT, UR7, URZ, UPT, UP0 ;  /* 0x000000ff0700728c */ /* 0x000fd2000bf05300 */
[----:B------:R-:W-:Y:S05]  /*01e0*/  BRA.U !UP0, `(.L_x_3) ;  /* 0x00000001080c7547 */ /* 0x000fea000b800000 */
[----:B------:R-:W2:Y:S02]  /*01f0*/  LDC.64 R78, c[0x0][0x8a8] ;  /* 0x00022a00ff4e7b82 */ /* 0x000ea40000000a00 */
[----:B--2---:R2:W5:Y:S01]  /*0200*/  LDG.E R78, desc[UR46][R78.64] ;  /* 0x0000002e4e4e7981 */ /* 0x004562000c1e1900 */
[----:B------:R-:W-:Y:S05]  /*0210*/  BRA `(.L_x_2) ;  /* 0x0000000000087947 */ /* 0x000fea0003800000 */
.L_x_3:
[----:B------:R-:W2:Y:S02]  /*0220*/  LDCU UR6, c[0x0][0x8a0] ;  /* 0x00011400ff0677ac */ /* 0x000ea40008000800 */
[----:B--2---:R-:W-:Y:S02]  /*0230*/  MOV R78, UR6 ;  /* 0x00000006004e7c02 */ /* 0x004fe40008000f00 */
.L_x_2:
[----:B------:R-:W-:Y:S01]  /*0240*/  IMAD.U32 R0, RZ, RZ, UR8 ;  /* 0x00000008ff007e24 */ /* 0x000fe2000f8e00ff */
[----:B------:R-:W-:Y:S04]  /*0250*/  BSSY.RECONVERGENT B0, `(.L_x_4) ;  /* 0x000000c000007945 */ /* 0x000fe80003800200 */
[C---:B------:R-:W-:Y:S02]  /*0260*/  ISETP.NE.OR P1, PT, R0.reuse, 0x1, !P5 ;  /* 0x000000010000780c */ /* 0x040fe40006f25670 */
[----:B------:R-:W-:-:S11]  /*0270*/  ISETP.NE.OR P0, PT, R0, 0x3, !P5 ;  /* 0x000000030000780c */ /* 0x000fd60006f05670 */
[----:B------:R-:W-:Y:S05]  /*0280*/  @P1 BRA `(.L_x_5) ;  /* 0x0000000000201947 */ /* 0x000fea0003800000 */
[----:B------:R-:W3:Y:S02]  /*0290*/  LDCU.64 UR6, c[0x0][0x348] ;  /* 0x00006900ff0677ac */ /* 0x000ee40008000a00 */
[----:B---3--:R-:W-:Y:S02]  /*02a0*/  UIADD3 UR10, UP1, UPT, UR6, 0x80, URZ ;  /* 0x00000080060a7890 */ /* 0x008fe4000ff3e0ff */
[----:B------:R-:W-:Y:S02]  /*02b0*/  UIADD3 UR6, UP0, UPT, UR6, 0x180, URZ ;  /* 0x0000018006067890 */ /* 0x000fe4000ff1e0ff */
[----:B------:R-:W-:Y:S02]  /*02c0*/  UIADD3.X UR11, UPT, UPT, URZ, UR7, URZ, UP1, !UPT ;  /* 0x00000007ff0b7290 */ /* 0x000fe40008ffe4ff */
[----:B------:R-:W-:-:S07]  /*02d0*/  UIADD3.X UR7, UPT, UPT, URZ, UR7, URZ, UP0, !UPT ;  /* 0x00000007ff077290 */ /* 0x000fce00087fe4ff */
[----:B------:R3:W-:Y:S02]  /*02e0*/  UTMACCTL.PF [UR10] ;  /* 0x000000000a0079b9 */ /* 0x0007e40008040000 */
[----:B------:R3:W-:Y:S02]  /*02f0*/  UTMACCTL.PF [UR6] ;  /* 0x00000000060079b9 */ /* 0x0007e40008040000 */
[----:B---3--:R-:W-:Y:S01]  /*0300*/  NOP ;  /* 0x0000000000007918 */ /* 0x008fe20000000000 */
.L_x_5:
[----:B------:R-:W-:Y:S05]  /*0310*/  BSYNC.RECONVERGENT B0 ;  /* 0x0000000000007941 */ /* 0x000fea0003800200 */
.L_x_4:
[----:B------:R-:W-:Y:S04]  /*0320*/  BSSY.RECONVERGENT B0, `(.L_x_6) ;  /* 0x000000a000007945 */ /* 0x000fe80003800200 */
        /* <DEDUP_REMOVED lines=9> */
.L_x_7:
[----:B------:R-:W-:Y:S05]  /*03c0*/  BSYNC.RECONVERGENT B0 ;  /* 0x0000000000007941 */ /* 0x000fea0003800200 */
.L_x_6:
[----:B------:R-:W3:Y:S01]  /*03d0*/  LDCU.64 UR6, c[0x0][0x888] ;  /* 0x00011100ff0677ac */ /* 0x000ee20008000a00 */
[----:B------:R-:W-:Y:S02]  /*03e0*/  UISETP.EQ.U32.AND UP1, UPT, UR4, URZ, UPT ;  /* 0x000000ff0400728c */ /* 0x000fe4000bf22070 */
[----:B------:R-:W-:Y:S02]  /*03f0*/  UPLOP3.LUT UP2, UPT, UPT, UPT, UPT, 0x80, 0x8 ;  /* 0x000000000008789c */ /* 0x000fe40003f4f070 */
[----:B---3--:R-:W-:-:S04]  /*0400*/  UISETP.NE.U32.AND UP0, UPT, UR6, URZ, UPT ;  /* 0x000000ff0600728c */ /* 0x008fc8000bf05070 */
[----:B------:R-:W-:-:S04]  /*0410*/  UISETP.NE.AND.EX UP0, UPT, UR7, URZ, UPT, UP0 ;  /* 0x000000ff0700728c */ /* 0x000fc8000bf05300 */
[----:B------:R-:W-:-:S04]  /*0420*/  UISETP.EQ.OR.EX UP3, UPT, UR5, URZ, !UP0, UP1 ;  /* 0x000000ff0500728c */ /* 0x000fc8000c762710 */
[----:B------:R-:W-:-:S05]  /*0430*/  UP2UR UR50, UPR, URZ, 0x8 ;  /* 0x00000008ff327883 */ /* 0x000fca0008000000 */
[----:B------:R-:W-:Y:S07]  /*0440*/  BRA.U !UP3, `(.L_x_8) ;  /* 0x000000010b207547 */ /* 0x000fee000b800000 */
[----:B------:R-:W-:Y:S01]  /*0450*/  UISETP.NE.U32.AND UP2, UPT, UR4, URZ, UPT ;  /* 0x000000ff0400728c */ /* 0x000fe2000bf45070 */
[----:B-----5:R-:W-:Y:S01]  /*0460*/  FSETP.NEU.AND P0, PT, R81, RZ, PT ;  /* 0x000000ff5100720b */ /* 0x020fe20003f0d000 */
[----:B------:R-:W-:Y:S02]  /*0470*/  USEL UR4, URZ, 0xffffffff, UP0 ;  /* 0xffffffffff047887 */ /* 0x000fe40008000000 */
[----:B------:R-:W-:-:S10]  /*0480*/  UISETP.NE.AND.EX UP2, UPT, UR5, URZ, UPT, UP2 ;  /* 0x000000ff0500728c */ /* 0x000fd4000bf45320 */
[----:B------:R-:W-:Y:S01]  /*0490*/  VOTEU.ANY UP1, P0 ;  /* 0x0000000000ff7886 */ /* 0x000fe20000020100 */
[----:B------:R-:W-:-:S04]  /*04a0*/  @!UP2 USEL UR4, URZ, 0xffffffff, UP1 ;  /* 0xffffffffff04a887 */ /* 0x000fc80008800000 */
[----:B------:R-:W-:-:S04]  /*04b0*/  ULOP3.LUT UR4, UR4, 0x1, URZ, 0xc0, !UPT ;  /* 0x0000000104047892 */ /* 0x000fc8000f8ec0ff */
[----:B------:R-:W-:-:S11]  /*04c0*/  UISETP.NE.U32.AND UP2, UPT, UR4, 0x1, UPT ;  /* 0x000000010400788c */ /* 0x000fd6000bf45070 */
.L_x_8:
[----:B-1----:R-:W1:Y:S01]  /*04d0*/  SHFL.IDX PT, R2, R162, RZ, 0x1f ;  /* 0x00001fffa2027589 */ /* 0x002e6200000e0000 */
[----:B------:R-:W-:-:S04]  /*04e0*/  UISETP.NE.AND UP1, UPT, UR8, 0x2, UPT ;  /* 0x000000020800788c */ /* 0x000fc8000bf25270 */
[----:B------:R-:W-:Y:S01]  /*04f0*/  USEL UR6, URZ, 0x1, UP1 ;  /* 0x00000001ff067887 */ /* 0x000fe20008800000 */
[----:B-1----:R-:W-:-:S13]  /*0500*/  ISETP.NE.AND P0, PT, R2, RZ, PT ;  /* 0x000000ff0200720c */ /* 0x002fda0003f05270 */
[----:B------:R-:W-:Y:S05]  /*0510*/  @P0 BRA `(.L_x_9) ;  /* 0x0000000000580947 */ /* 0x000fea0003800000 */
[----:B------:R-:W1:Y:S01]  /*0520*/  S2UR UR5, SR_CgaCtaId ;  /* 0x00000000000579c3 */ /* 0x000e620000008800 */
[----:B------:R-:W-:Y:S01]  /*0530*/  UMOV UR7, 0x400 ;  /* 0x0000040000077882 */ /* 0x000fe20000000000 */
[----:B------:R-:W-:Y:S01]  /*0540*/  UMOV UR4, 0x1 ;  /* 0x0000000100047882 */ /* 0x000fe20000000000 */
[----:B------:R-:W-:Y:S01]  /*0550*/  ELECT P0, URZ, PT ;  /* 0x0000000000ff782f */ /* 0x000fe20003800000 */
[----:B------:R-:W-:-:S04]  /*0560*/  UIADD3 UR10, UPT, UPT, -UR4, 0x100000, URZ ;  /* 0x00100000040a7890 */ /* 0x000fc8000fffe1ff */
[----:B------:R-:W-:Y:S02]  /*0570*/  USHF.L.U32 UR11, UR10, 0xb, URZ ;  /* 0x0000000b0a0b7899 */ /* 0x000fe400080006ff */
[----:B------:R-:W-:Y:S02]  /*0580*/  USHF.L.U32 UR10, UR10, 0x1, URZ ;  /* 0x000000010a0a7899 */ /* 0x000fe400080006ff */
[----:B-1----:R-:W-:Y:S01]  /*0590*/  ULEA UR5, UR5, UR7, 0x18 ;  /* 0x0000000705057291 */ /* 0x002fe2000f8ec0ff */
[----:B------:R-:W1:Y:S11]  /*05a0*/  FENCE.VIEW.ASYNC.S ;  /* 0x00000000000073c6 */ /* 0x000e760000000000 */
[----:B-1----:R1:W3:Y:S01]  /*05b0*/  SYNCS.EXCH.64 URZ, [UR5], UR10 ;  /* 0x0000000a05ff75b2 */ /* 0x0022e20008000100 */
[----:B------:R1:W4:Y:S01]  /*05c0*/  SYNCS.EXCH.64 URZ, [UR5+0x30], UR10 ;  /* 0x0000300a05ff75b2 */ /* 0x0003220008000100 */
[----:B------:R1:W1:Y:S01]  /*05d0*/  SYNCS.EXCH.64 URZ, [UR5+0x8], UR10 ;  /* 0x0000080a05ff75b2 */ /* 0x0002620008000100 */
        /* <DEDUP_REMOVED lines=9> */
[----:B------:R-:W-:Y:S01]  /*0670*/  NOP ;  /* 0x0000000000007918 */ /* 0x000fe20000000000 */
.L_x_9:
[----:B------:R-:W2:Y:S01]  /*0680*/  SHFL.IDX PT, R2, R162, RZ, 0x1f ;  /* 0x00001fffa2027589 */ /* 0x000ea200000e0000 */
[----:B------:R-:W-:Y:S01]  /*0690*/  NOP ;  /* 0x0000000000007918 */ /* 0x000fe20000000000 */
[----:B--2---:R-:W-:-:S13]  /*06a0*/  ISETP.NE.AND P0, PT, R2, 0x1, PT ;  /* 0x000000010200780c */ /* 0x004fda0003f05270 */
[----:B------:R-:W-:Y:S05]  /*06b0*/  @P0 BRA `(.L_x_10) ;  /* 0x0000000000580947 */ /* 0x000fea0003800000 */
[----:B------:R-:W2:Y:S01]  /*06c0*/  S2UR UR7, SR_CgaCtaId ;  /* 0x00000000000779c3 */ /* 0x000ea20000008800 */
[----:B------:R-:W-:Y:S01]  /*06d0*/  UMOV UR9, 0x400 ;  /* 0x0000040000097882 */ /* 0x000fe20000000000 */
[----:B-1----:R-:W-:Y:S01]  /*06e0*/  UMOV UR5, 0x20 ;  /* 0x0000002000057882 */ /* 0x002fe20000000000 */
[----:B------:R-:W-:Y:S01]  /*06f0*/  UMOV UR4, 0x80 ;  /* 0x0000008000047882 */ /* 0x000fe20000000000 */
[----:B------:R-:W-:-:S04]  /*0700*/  UIADD3 UR10, UPT, UPT, -UR5, 0x100000, URZ ;  /* 0x00100000050a7890 */ /* 0x000fc8000fffe1ff */
[----:B------:R-:W-:Y:S02]  /*0710*/  USHF.L.U32 UR11, UR10, 0xb, URZ ;  /* 0x0000000b0a0b7899 */ /* 0x000fe400080006ff */
[----:B------:R-:W-:Y:S02]  /*0720*/  USHF.L.U32 UR10, UR10, 0x1, URZ ;  /* 0x000000010a0a7899 */ /* 0x000fe400080006ff */
[----:B------:R-:W-:-:S04]  /*0730*/  UIADD3 UR4, UPT, UPT, -UR4, 0x100000, URZ ;  /* 0x0010000004047890 */ /* 0x000fc8000fffe1ff */
[----:B------:R-:W-:Y:S02]  /*0740*/  USHF.L.U32 UR5, UR4, 0xb, URZ ;  /* 0x0000000b04057899 */ /* 0x000fe400080006ff */
[----:B------:R-:W-:Y:S01]  /*0750*/  USHF.L.U32 UR4, UR4, 0x1, URZ ;  /* 0x0000000104047899 */ /* 0x000fe200080006ff */
[----:B------:R-:W-:Y:S01]  /*0760*/  ELECT P0, URZ, PT ;  /* 0x0000000000ff782f */ /* 0x000fe20003800000 */
[----:B--2---:R-:W-:Y:S01]  /*0770*/  ULEA UR7, UR7, UR9, 0x18 ;  /* 0x0000000907077291 */ /* 0x004fe2000f8ec0ff */
[----:B------:R-:W1:Y:S11]  /*0780*/  FENCE.VIEW.ASYNC.S ;  /* 0x00000000000073c6 */ /* 0x000e760000000000 */
[----:B-1----:R2:W1:Y:S01]  /*0790*/  SYNCS.EXCH.64 URZ, [UR7+0x60], UR10 ;  /* 0x0000600a07ff75b2 */ /* 0x0024620008000100 */
[----:B------:R2:W1:Y:S01]  /*07a0*/  SYNCS.EXCH.64 URZ, [UR7+0x80], UR4 ;  /* 0x0000800407ff75b2 */ /* 0x0004620008000100 */
[----:B------:R2:W1:Y:S01]  /*07b0*/  SYNCS.EXCH.64 URZ, [UR7+0x68], UR10 ;  /* 0x0000680a07ff75b2 */ /* 0x0004620008000100 */
[----:B------:R2:W1:Y:S01]  /*07c0*/  SYNCS.EXCH.64 URZ, [UR7+0x88], UR4 ;  /* 0x0000880407ff75b2 */ /* 0x0004620008000100 */
[----:B------:R2:W1:Y:S01]  /*07d0*/  SYNCS.EXCH.64 URZ, [UR7+0x70], UR10 ;  /* 0x0000700a07ff75b2 */ /* 0x0004620008000100 */
[----:B------:R2:W1:Y:S01]  /*07e0*/  SYNCS.EXCH.64 URZ, [UR7+0x90], UR4 ;  /* 0x0000900407ff75b2 */ /* 0x0004620008000100 */
[----:B------:R2:W1:Y:S01]  /*07f0*/  SYNCS.EXCH.64 URZ, [UR7+0x78], UR10 ;  /* 0x0000780a07ff75b2 */ /* 0x0004620008000100 */
[----:B------:R2:W1:Y:S02]  /*0800*/  SYNCS.EXCH.64 URZ, [UR7+0x98], UR4 ;  /* 0x0000980407ff75b2 */ /* 0x0004640008000100 */
[----:B--2---:R-:W-:Y:S01]  /*0810*/  NOP ;  /* 0x0000000000007918 */ /* 0x004fe20000000000 */
.L_x_10:
[----:B------:R-:W2:Y:S01]  /*0820*/  SHFL.IDX PT, R2, R162, RZ, 0x1f ;  /* 0x00001fffa2027589 */ /* 0x000ea200000e0000 */
[----:B------:R-:W-:Y:S01]  /*0830*/  NOP ;  /* 0x0000000000007918 */ /* 0x000fe20000000000 */
[----:B--2---:R-:W-:-:S13]  /*0840*/  ISETP.NE.AND P0, PT, R2, 0x3, PT ;  /* 0x000000030200780c */ /* 0x004fda0003f05270 */
[----:B------:R-:W-:Y:S05]  /*0850*/  @P0 BRA `(.L_x_11) ;  /* 0x0000000000300947 */ /* 0x000fea0003800000 */
[----:B-1----:R-:W1:Y:S01]  /*0860*/  S2UR UR5, SR_CgaCtaId ;  /* 0x00000000000579c3 */ /* 0x002e620000008800 */
        /* <DEDUP_REMOVED lines=8> */
[----:B-1----:R2:W1:Y:S01]  /*08f0*/  SYNCS.EXCH.64 URZ, [UR5+0xa0], UR10 ;  /* 0x0000a00a05ff75b2 */ /* 0x0024620008000100 */
[----:B------:R2:W1:Y:S02]  /*0900*/  SYNCS.EXCH.64 URZ, [UR5+0xa8], UR10 ;  /* 0x0000a80a05ff75b2 */ /* 0x0004640008000100 */
[----:B--2---:R-:W-:Y:S01]  /*0910*/  NOP ;  /* 0x0000000000007918 */ /* 0x004fe20000000000 */
.L_x_11:
[----:B------:R-:W2:Y:S01]  /*0920*/  SHFL.IDX PT, R2, R162, RZ, 0x1f ;  /* 0x00001fffa2027589 */ /* 0x000ea200000e0000 */
[----:B------:R-:W-:Y:S01]  /*0930*/  NOP ;  /* 0x0000000000007918 */ /* 0x000fe20000000000 */
[----:B--2---:R-:W-:-:S13]  /*0940*/  ISETP.NE.AND P0, PT, R2, 0x4, PT ;  /* 0x000000040200780c */ /* 0x004fda0003f05270 */
[----:B------:R-:W-:Y:S05]  /*0950*/  @P0 BRA `(.L_x_12) ;  /* 0x00000000004c0947 */ /* 0x000fea0003800000 */
[----:B-1----:R-:W1:Y:S01]  /*0960*/  S2UR UR5, SR_CgaCtaId ;  /* 0x00000000000579c3 */ /* 0x002e620000008800 */
[----:B------:R-:W-:Y:S01]  /*0970*/  UMOV UR9, 0x100 ;  /* 0x0000010000097882 */ /* 0x000fe20000000000 */
[----:B------:R-:W-:Y:S01]  /*0980*/  UMOV UR7, 0x400 ;  /* 0x0000040000077882 */ /* 0x000fe20000000000 */
[----:B------:R-:W-:Y:S01]  /*0990*/  USEL UR9, UR9, 0xe0, UP2 ;  /* 0x000000e009097887 */ /* 0x000fe20009000000 */
[----:B------:R-:W-:Y:S01]  /*09a0*/  UMOV UR4, 0x1 ;  /* 0x0000000100047882 */ /* 0x000fe20000000000 */
[----:B------:R-:W-:Y:S01]  /*09b0*/  ELECT P0, URZ, PT ;  /* 0x0000000000ff782f */ /* 0x000fe20003800000 */
[----:B------:R-:W-:-:S04]  /*09c0*/  UIADD3 UR10, UPT, UPT, -UR4, 0x100000, URZ ;  /* 0x00100000040a7890 */ /* 0x000fc8000fffe1ff */
[----:B------:R-:W-:Y:S02]  /*09d0*/  USHF.L.U32 UR11, UR10, 0xb, URZ ;  /* 0x0000000b0a0b7899 */ /* 0x000fe400080006ff */
[----:B------:R-:W-:Y:S02]  /*09e0*/  USHF.L.U32 UR10, UR10, 0x1, URZ ;  /* 0x000000010a0a7899 */ /* 0x000fe400080006ff */
[----:B------:R-:W-:-:S04]  /*09f0*/  UIADD3 UR12, UPT, UPT, -UR9, 0x100000, URZ ;  /* 0x00100000090c7890 */ /* 0x000fc8000fffe1ff */
[----:B------:R-:W-:Y:S02]  /*0a00*/  USHF.L.U32 UR13, UR12, 0xb, URZ ;  /* 0x0000000b0c0d7899 */ /* 0x000fe400080006ff */
[----:B------:R-:W-:Y:S02]  /*0a10*/  USHF.L.U32 UR12, UR12, 0x1, URZ ;  /* 0x000000010c0c7899 */ /* 0x000fe400080006ff */
[----:B-1----:R-:W-:Y:S01]  /*0a20*/  ULEA UR5, UR5, UR7, 0x18 ;  /* 0x0000000705057291 */ /* 0x002fe2000f8ec0ff */
[----:B------:R-:W1:Y:S11]  /*0a30*/  FENCE.VIEW.ASYNC.S ;  /* 0x00000000000073c6 */ /* 0x000e760000000000 */
[----:B-1----:R2:W1:Y:S01]  /*0a40*/  SYNCS.EXCH.64 URZ, [UR5+0xb0], UR10 ;  /* 0x0000b00a05ff75b2 */ /* 0x0024620008000100 */
[----:B------:R2:W1:Y:S01]  /*0a50*/  SYNCS.EXCH.64 URZ, [UR5+0xc0], UR12 ;  /* 0x0000c00c05ff75b2 */ /* 0x0004620008000100 */
[----:B------:R2:W1:Y:S01]  /*0a60*/  SYNCS.EXCH.64 URZ, [UR5+0xb8], UR10 ;  /* 0x0000b80a05ff75b2 */ /* 0x0004620008000100 */
[----:B------:R2:W1:Y:S02]  /*0a70*/  SYNCS.EXCH.64 URZ, [UR5+0xc8], UR12 ;  /* 0x0000c80c05ff75b2 */ /* 0x0004640008000100 */
[----:B--2---:R-:W-:Y:S01]  /*0a80*/  NOP ;  /* 0x0000000000007918 */ /* 0x004fe20000000000 */
.L_x_12:
        /* <DEDUP_REMOVED lines=20> */
[----:B------:R2:W1:Y:S02]  /*0bd0*/  SYNCS.EXCH.64 URZ, [UR7+0xe8], UR4 ;  /* 0x0000e80407ff75b2 */ /* 0x0004640008000100 */
[----:B--2---:R-:W-:Y:S01]  /*0be0*/  NOP ;  /* 0x0000000000007918 */ /* 0x004fe20000000000 */
.L_x_13:
        /* <DEDUP_REMOVED lines=18> */
.L_x_14:
[----:B-1----:R-:W1:Y:S01]  /*0d10*/  S2UR UR5, SR_CTAID.X ;  /* 0x00000000000579c3 */ /* 0x002e620000002500 */
[----:B------:R-:W-:-:S05]  /*0d20*/  CS2R.32 R156, SR_CgaSize ;  /* 0x00000000009c7805 */ /* 0x000fca0000008a00 */
[----:B------:R-:W-:-:S05]  /*0d30*/  IMAD R156, R156, -0xa0, RZ ;  /* 0xffffff609c9c7824 */ /* 0x000fca00078e02ff */
[----:B------:R-:W-:-:S14]  /*0d40*/  R2UR UR9, R156 ;  /* 0x000000009c0972ca */ /* 0x000fdc00000e0000 */
[----:B------:R-:W2:Y:S01]  /*0d50*/  LDCU UR9, c[0x0][UR9+0x2b0] ;  /* 0x00005600090977ac */ /* 0x000ea20008000800 */
[----:B------:R-:W-:Y:S01]  /*0d60*/  NOP ;  /* 0x0000000000007918 */ /* 0x000fe20000000000 */
[----:B------:R-:W-:-:S05]  /*0d70*/  CS2R.32 R156, SR_CgaSize ;  /* 0x00000000009c7805 */ /* 0x000fca0000008a00 */
[----:B------:R-:W-:-:S05]  /*0d80*/  IMAD R156, R156, -0xa0, RZ ;  /* 0xffffff609c9c7824 */ /* 0x000fca00078e02ff */
[----:B------:R-:W-:-:S14]  /*0d90*/  R2UR UR7, R156 ;  /* 0x000000009c0772ca */ /* 0x000fdc00000e0000 */
[----:B------:R-:W3:Y:S01]  /*0da0*/  LDCU UR7, c[0x0][UR7+0x2b4] ;  /* 0x00005680070777ac */ /* 0x000ee20008000800 */
[----:B------:R-:W4:Y:S08]  /*0db0*/  S2UR UR4, SR_CTAID.Y ;  /* 0x00000000000479c3 */ /* 0x000f300000002600 */
[----:B------:R-:W3:Y:S01]  /*0dc0*/  LDC R9, c[0x0][0xb24] ;  /* 0x0002c900ff097b82 */ /* 0x000ee20000000800 */
[----:B-1----:R-:W-:-:S02]  /*0dd0*/  I2FP.F32.U32 R4, UR5 ;  /* 0x0000000500047c45 */ /* 0x002fc40008201000 */
[----:B------:R-:W-:-:S05]  /*0de0*/  CS2R.32 R5, SR_CgaSize ;  /* 0x0000000000057805 */ /* 0x000fca0000008a00 */
[----:B------:R-:W-:-:S06]  /*0df0*/  IMAD R5, R5, -0xa0, RZ ;  /* 0xffffff6005057824 */ /* 0x000fcc00078e02ff */
[----:B------:R-:W1:Y:S01]  /*0e00*/  LDC R5, c[0x0][R5+0x2a0] ;  /* 0x0000a80005057b82 */ /* 0x000e620000000800 */
[----:B------:R-:W-:Y:S01]  /*0e10*/  MOV R21, UR5 ;  /* 0x0000000500157c02 */ /* 0x000fe20008000f00 */
[----:B--2---:R-:W-:Y:S01]  /*0e20*/  FMUL R4, R4, UR9 ;  /* 0x0000000904047c20 */ /* 0x004fe20008400000 */
[----:B----4-:R-:W-:Y:S02]  /*0e30*/  I2FP.F32.U32 R2, UR4 ;  /* 0x0000000400027c45 */ /* 0x010fe40008201000 */
[----:B------:R-:W-:-:S05]  /*0e40*/  CS2R.32 R3, SR_CgaSize ;  /* 0x0000000000037805 */ /* 0x000fca0000008a00 */
[----:B------:R-:W-:-:S06]  /*0e50*/  IMAD R3, R3, -0xa0, RZ ;  /* 0xffffff6003037824 */ /* 0x000fcc00078e02ff */
[----:B------:R-:W2:Y:S01]  /*0e60*/  LDC R3, c[0x0][R3+0x2a4] ;  /* 0x0000a90003037b82 */ /* 0x000ea20000000800 */
[----:B------:R-:W4:Y:S01]  /*0e70*/  F2I.U32.TRUNC.NTZ R156, R4 ;  /* 0x00000004009c7305 */ /* 0x000f22000020f000 */
[----:B------:R-:W-:Y:S01]  /*0e80*/  MOV R20, UR4 ;  /* 0x0000000400147c02 */ /* 0x000fe20008000f00 */
[----:B---3--:R-:W-:-:S05]  /*0e90*/  FMUL R2, R2, UR7 ;  /* 0x0000000702027c20 */ /* 0x008fca0008400000 */
[----:B------:R-:W-:Y:S01]  /*0ea0*/  BAR.SYNC.DEFER_BLOCKING 0x0 ;  /* 0x0000000000007b1d */ /* 0x000fe20000010000 */
[----:B------:R-:W-:-:S05]  /*0eb0*/  ISETP.GE.AND P0, PT, R9, 0x1, PT ;  /* 0x000000010900780c */ /* 0x000fca0003f06270 */
[----:B------:R-:W3:Y:S02]  /*0ec0*/  F2I.U32.TRUNC.NTZ R154, R2 ;  /* 0x00000002009a7305 */ /* 0x000ee4000020f000 */
[----:B------:R-:W2:Y:S01]  /*0ed0*/  S2UR UR36, SR_CTAID.Z ;  /* 0x00000000002479c3 */ /* 0x000ea20000002700 */
[----:B----4-:R-:W-:-:S05]  /*0ee0*/  IADD3 R156, PT, PT, -R156, RZ, RZ ;  /* 0x000000ff9c9c7210 */ /* 0x010fca0007ffe1ff */
[----:B-1----:R-:W-:Y:S01]  /*0ef0*/  IMAD R156, R5, R156, UR5 ;  /* 0x00000005059c7e24 */ /* 0x002fe2000f8e029c */
[----:B---3--:R-:W-:-:S05]  /*0f00*/  IADD3 R154, PT, PT, -R154, RZ, RZ ;  /* 0x000000ff9a9a7210 */ /* 0x008fca0007ffe1ff */
[----:B--2---:R-:W-:Y:S01]  /*0f10*/  IMAD R154, R3, R154, UR4 ;  /* 0x00000004039a7e24 */ /* 0x004fe2000f8e029a */
[----:B------:R-:W-:Y:S06]  /*0f20*/  @!P0 BRA `(.L_x_15) ;  /* 0x0000000000b88947 */ /* 0x000fec0003800000 */
[----:B------:R-:W1:Y:S01]  /*0f30*/  LDC.64 R4, c[0x0][0xb18] ;  /* 0x0002c600ff047b82 */ /* 0x000e620000000a00 */
[----:B------:R-:W-:-:S07]  /*0f40*/  ISETP.NE.AND P0, PT, R9, 0x1, PT ;  /* 0x000000010900780c */ /* 0x000fce0003f05270 */
[----:B------:R-:W2:Y:S08]  /*0f50*/  LDC R10, c[0x0][0xb0c] ;  /* 0x0002c300ff0a7b82 */ /* 0x000eb00000000800 */
[----:B------:R-:W3:Y:S08]  /*0f60*/  LDC R11, c[0x0][0x370] ;  /* 0x0000dc00ff0b7b82 */ /* 0x000ef00000000800 */
[----:B------:R-:W4:Y:S01]  /*0f70*/  LDC R12, c[0x0][0x374] ;  /* 0x0000dd00ff0c7b82 */ /* 0x000f220000000800 */
[----:B-1----:R-:W-:-:S07]  /*0f80*/  ISETP.NE.AND P1, PT, R4, 0x1, PT ;  /* 0x000000010400780c */ /* 0x002fce0003f25270 */
[----:B------:R-:W3:Y:S01]  /*0f90*/  LDC.64 R6, c[0x0][0xb10] ;  /* 0x0002c400ff067b82 */ /* 0x000ee20000000a00 */
[----:B--2---:R-:W-:-:S07]  /*0fa0*/  ISETP.NE.AND P2, PT, R10, 0x1, PT ;  /* 0x000000010a00780c */ /* 0x004fce0003f45270 */
[----:B------:R-:W1:Y:S08]  /*0fb0*/  LDC R8, c[0x0][0xb20] ;  /* 0x0002c800ff087b82 */ /* 0x000e700000000800 */
[----:B------:R-:W2:Y:S01]  /*0fc0*/  LDC.64 R2, c[0x0][0xb28] ;  /* 0x0002ca00ff027b82 */ /* 0x000ea20000000a00 */
[----:B----4-:R-:W-:-:S04]  /*0fd0*/  IMAD.HI.U32 R13, R12, R5, RZ ;  /* 0x000000050c0d7227 */ /* 0x010fc800078e00ff */
[----:B------:R-:W-:-:S04]  /*0fe0*/  IMAD.HI.U32 R5, R20, R5, RZ ;  /* 0x0000000514057227 */ /* 0x000fc800078e00ff */
[----:B---3--:R-:W-:-:S04]  /*0ff0*/  IMAD.HI.U32 R14, R11, R6, RZ ;  /* 0x000000060b0e7227 */ /* 0x008fc800078e00ff */
[C---:B------:R-:W-:Y:S01]  /*1000*/  IMAD.HI.U32 R16, R21.reuse, R6, RZ ;  /* 0x0000000615107227 */ /* 0x040fe200078e00ff */
[-C--:B------:R-:W-:Y:S02]  /*1010*/  @P2 SHF.R.U32.HI R11, RZ, R7.reuse, R14 ;  /* 0x00000007ff0b2219 */ /* 0x080fe4000001160e */
[-C--:B-1----:R-:W-:Y:S02]  /*1020*/  @P1 SHF.R.U32.HI R12, RZ, R8.reuse, R13 ;  /* 0x00000008ff0c1219 */ /* 0x082fe4000001160d */
[----:B------:R-:W-:Y:S02]  /*1030*/  SHF.R.U32.HI R5, RZ, R8, R5 ;  /* 0x00000008ff057219 */ /* 0x000fe40000011605 */
[----:B------:R-:W-:Y:S02]  /*1040*/  SHF.R.U32.HI R16, RZ, R7, R16 ;  /* 0x00000007ff107219 */ /* 0x000fe40000011610 */
[----:B------:R-:W-:Y:S01]  /*1050*/  SEL R5, R20, R5, !P1 ;  /* 0x0000000514057207 */ /* 0x000fe20004800000 */
[----:B--2---:R-:W-:Y:S01]  /*1060*/  IMAD.HI.U32 R14, R12, R2, RZ ;  /* 0x000000020c0e7227 */ /* 0x004fe200078e00ff */
[----:B------:R-:W-:-:S02]  /*1070*/  SEL R7, R21, R16, !P2 ;  /* 0x0000001015077207 */ /* 0x000fc40005000000 */
[----:B------:R-:W-:Y:S01]  /*1080*/  IADD3 R13, PT, PT, -R5, RZ, RZ ;  /* 0x000000ff050d7210 */ /* 0x000fe20007ffe1ff */
[----:B------:R-:W-:Y:S01]  /*1090*/  IMAD.HI.U32 R6, R11, R2, RZ ;  /* 0x000000020b067227 */ /* 0x000fe200078e00ff */
[----:B------:R-:W-:-:S03]  /*10a0*/  @P0 SHF.R.U32.HI R12, RZ, R3, R14 ;  /* 0x00000003ff0c0219 */ /* 0x000fc6000001160e */
[----:B------:R-:W-:Y:S01]  /*10b0*/  IMAD R13, R4, R13, R20 ;  /* 0x0000000d040d7224 */ /* 0x000fe200078e0214 */
[----:B------:R-:W-:Y:S01]  /*10c0*/  @P0 SHF.R.U32.HI R11, RZ, R3, R6 ;  /* 0x00000003ff0b0219 */ /* 0x000fe20000011606 */
[----:B------:R-:W-:-:S04]  /*10d0*/  IMAD R12, R12, R9, RZ ;  /* 0x000000090c0c7224 */ /* 0x000fc800078e02ff */
[----:B------:R-:W-:Y:S01]  /*10e0*/  IMAD R6, R11, R9, RZ ;  /* 0x000000090b067224 */ /* 0x000fe200078e02ff */
[----:B------:R-:W-:-:S04]  /*10f0*/  ISETP.GE.AND P1, PT, R5, R12, PT ;  /* 0x0000000c0500720c */ /* 0x000fc80003f26270 */
[----:B------:R-:W-:Y:S01]  /*1100*/  ISETP.GE.OR P1, PT, R7, R6, P1 ;  /* 0x000000060700720c */ /* 0x000fe20000f26670 */
[----:B------:R-:W-:-:S05]  /*1110*/  IMAD.HI.U32 R6, R5, R2, RZ ;  /* 0x0000000205067227 */ /* 0x000fca00078e00ff */
[----:B------:R-:W-:-:S04]  /*1120*/  SHF.R.U32.HI R6, RZ, R3, R6 ;  /* 0x00000003ff067219 */ /* 0x000fc80000011606 */
[----:B------:R-:W-:-:S03]  /*1130*/  SEL R6, R5, R6, !P0 ;  /* 0x0000000605067207 */ /* 0x000fc60004000000 */
[----:B------:R-:W-:Y:S01]  /*1140*/  @!P1 IMAD.HI.U32 R8, R7, R2, RZ ;  /* 0x0000000207089227 */ /* 0x000fe200078e00ff */
[----:B------:R-:W-:-:S04]  /*1150*/  IADD3 R2, PT, PT, -R6, RZ, RZ ;  /* 0x000000ff06027210 */ /* 0x000fc80007ffe1ff */
[----:B------:R-:W-:Y:S01]  /*1160*/  @!P1 SHF.R.U32.HI R8, RZ, R3, R8 ;  /* 0x00000003ff089219 */ /* 0x000fe20000011608 */
[----:B------:R-:W-:-:S03]  /*1170*/  IMAD R2, R9, R2, R5 ;  /* 0x0000000209027224 */ /* 0x000fc600078e0205 */
[----:B------:R-:W-:-:S05]  /*1180*/  @!P1 SEL R3, R7, R8, !P0 ;  /* 0x0000000807039207 */ /* 0x000fca0004000000 */
[--C-:B------:R-:W-:Y:S02]  /*1190*/  @!P1 IMAD.IADD R6, R6, 0x1, -R3.reuse ;  /* 0x0000000106069824 */ /* 0x100fe400078e0a03 */
[----:B------:R-:W-:Y:S01]  /*11a0*/  @!P1 IMAD R3, R2, R11, R3 ;  /* 0x0000000b02039224 */ /* 0x000fe200078e0203 */
[----:B------:R-:W-:Y:S01]  /*11b0*/  IADD3 R2, PT, PT, -R7, RZ, RZ ;  /* 0x000000ff07027210 */ /* 0x000fe20007ffe1ff */
[----:B------:R-:W-:Y:S02]  /*11c0*/  @!P1 IMAD R5, R6, R9, R7 ;  /* 0x0000000906059224 */ /* 0x000fe400078e0207 */
[----:B------:R-:W-:Y:S02]  /*11d0*/  @!P1 IMAD.MOV.U32 R7, RZ, RZ, R3 ;  /* 0x000000ffff079224 */ /* 0x000fe400078e0003 */
[----:B------:R-:W-:Y:S02]  /*11e0*/  IMAD R2, R10, R2, R21 ;  /* 0x000000020a027224 */ /* 0x000fe400078e0215 */
[----:B------:R-:W-:-:S02]  /*11f0*/  IMAD R20, R5, R4, R13 ;  /* 0x0000000405147224 */ /* 0x000fc400078e020d */
[----:B------:R-:W-:Y:S02]  /*1200*/  IMAD R21, R7, R10, R2 ;  /* 0x0000000a07157224 */ /* 0x000fe400078e0202 */
.L_x_15:
[----:B------:R-:W1:Y:S01]  /*1210*/  LDCU UR4, c[0x0][0xb30] ;  /* 0x00016600ff0477ac */ /* 0x000e620008000800 */
[----:B------:R-:W2:Y:S08]  /*1220*/  S2UR UR37, SR_CgaCtaId ;  /* 0x00000000002579c3 */ /* 0x000eb00000008800 */
[----:B------:R-:W3:Y:S01]  /*1230*/  LDC R72, c[0x0][0xb24] ;  /* 0x0002c900ff487b82 */ /* 0x000ee20000000800 */
[----:B-1----:R-:W-:-:S09]  /*1240*/  UISETP.NE.AND UP1, UPT, UR4, 0x1, UPT ;  /* 0x000000010400788c */ /* 0x002fd2000bf25270 */
[----:B--2---:R-:W-:Y:S05]  /*1250*/  BRA.U UP1, `(.L_x_16) ;  /* 0x0000000101407547 */ /* 0x004fea000b800000 */
[----:B------:R-:W1:Y:S08]  /*1260*/  LDC.64 R4, c[0x0][0xb10] ;  /* 0x0002c400ff047b82 */ /* 0x000e700000000a00 */
[----:B------:R-:W2:Y:S08]  /*1270*/  LDC.64 R2, c[0x0][0xb18] ;  /* 0x0002c600ff027b82 */ /* 0x000eb00000000a00 */
[----:B------:R-:W4:Y:S08]  /*1280*/  LDC R6, c[0x0][0xb20] ;  /* 0x0002c800ff067b82 */ /* 0x000f300000000800 */
[----:B------:R-:W3:Y:S01]  /*1290*/  LDC R8, c[0x0][0xb0c] ;  /* 0x0002c300ff087b82 */ /* 0x000ee20000000800 */
[----:B-1----:R-:W-:-:S05]  /*12a0*/  IMAD.HI.U32 R4, R21, R4, RZ ;  /* 0x0000000415047227 */ /* 0x002fca00078e00ff */
[----:B------:R-:W-:Y:S01]  /*12b0*/  SHF.R.U32.HI R4, RZ, R5, R4 ;  /* 0x00000005ff047219 */ /* 0x000fe20000011604 */
[----:B--2---:R-:W-:Y:S01]  /*12c0*/  IMAD.HI.U32 R3, R20, R3, RZ ;  /* 0x0000000314037227 */ /* 0x004fe200078e00ff */
[----:B------:R-:W-:-:S04]  /*12d0*/  ISETP.NE.AND P0, PT, R2, 0x1, PT ;  /* 0x000000010200780c */ /* 0x000fc80003f05270 */
[----:B----4-:R-:W-:-:S04]  /*12e0*/  SHF.R.U32.HI R3, RZ, R6, R3 ;  /* 0x00000006ff037219 */ /* 0x010fc80000011603 */
[----:B------:R-:W-:Y:S02]  /*12f0*/  SEL R3, R20, R3, !P0 ;  /* 0x0000000314037207 */ /* 0x000fe40004000000 */
[----:B---3--:R-:W-:-:S04]  /*1300*/  ISETP.NE.AND P1, PT, R8, 0x1, PT ;  /* 0x000000010800780c */ /* 0x008fc80003f25270 */
[----:B------:R-:W-:-:S05]  /*1310*/  SEL R4, R21, R4, !P1 ;  /* 0x0000000415047207 */ /* 0x000fca0004800000 */
[----:B------:R-:W-:Y:S02]  /*1320*/  IMAD.IADD R5, R3, 0x1, -R4 ;  /* 0x0000000103057824 */ /* 0x000fe400078e0a04 */
[----:B------:R-:W-:Y:S02]  /*1330*/  IMAD.IADD R3, R4, 0x1, -R3 ;  /* 0x0000000104037824 */ /* 0x000fe400078e0a03 */
[----:B------:R-:W-:Y:S02]  /*1340*/  IMAD R21, R5, R8, R21 ;  /* 0x0000000805157224 */ /* 0x000fe400078e0215 */
[----:B------:R-:W-:-:S07]  /*1350*/  IMAD R20, R3, R2, R20 ;  /* 0x0000000203147224 */ /* 0x000fce00078e0214 */
.L_x_16:
[----:B------:R-:W-:Y:S01]  /*1360*/  BAR.SYNC.DEFER_BLOCKING 0x0 ;  /* 0x0000000000007b1d */ /* 0x000fe20000010000 */
[----:B------:R-:W-:Y:S01]  /*1370*/  UISETP.NE.AND UP1, UPT, UR8, 0x2, UPT ;  /* 0x000000020800788c */ /* 0x000fe2000bf25270 */
[----:B------:R-:W-:Y:S02]  /*1380*/  ISETP.NE.OR P5, PT, R0, 0x2, !P5 ;  /* 0x000000020000780c */ /* 0x000fe40006fa5670 */
[----:B------:R-:W-:-:S06]  /*1390*/  LOP3.LUT R2, R170, 0x1f, RZ, 0xc0, !PT ;  /* 0x0000001faa027812 */ /* 0x000fcc00078ec0ff */
[----:B------:R-:W-:Y:S05]  /*13a0*/  BRA.U UP1, `(.L_x_17) ;  /* 0x0000001101a87547 */ /* 0x000fea000b800000 */
[----:B------:R-:W1:Y:S01]  /*13b0*/  LDCU UR13, c[0x0][0x38c] ;  /* 0x00007180ff0d77ac */ /* 0x000e620008000800 */
[----:B------:R-:W2:Y:S01]  /*13c0*/  LDC R9, c[0x0][0x370] ;  /* 0x0000dc00ff097b82 */ /* 0x000ea20000000800 */
[----:B------:R-:W-:Y:S01]  /*13d0*/  PLOP3.LUT P1, PT, PT, PT, UP2, 0x80, 0x8 ;  /* 0x000000000008781c */ /* 0x000fe20003f2f028 */
[----:B------:R-:W-:Y:S01]  /*13e0*/  HFMA2 R12, -RZ, RZ, 0, 0 ;  /* 0x00000000ff0c7431 */ /* 0x000fe200000001ff */
[----:B------:R-:W-:Y:S01]  /*13f0*/  ISETP.EQ.OR P4, PT, R2, RZ, P5 ;  /* 0x000000ff0200720c */ /* 0x000fe20002f82670 */
[----:B------:R-:W-:Y:S01]  /*1400*/  IMAD.MOV.U32 R15, RZ, RZ, 0x1 ;  /* 0x00000001ff0f7424 */ /* 0x000fe200078e00ff */
[----:B------:R-:W-:Y:S01]  /*1410*/  PLOP3.LUT P1, PT, P1, PT, PT, 0x8, 0x80 ;  /* 0x000000000080781c */ /* 0x000fe20000f2e170 */
[----:B------:R-:W-:Y:S01]  /*1420*/  IMAD.MOV.U32 R14, RZ, RZ, RZ ;  /* 0x000000ffff0e7224 */ /* 0x000fe200078e00ff */
[----:B------:R-:W-:Y:S01]  /*1430*/  MOV R8, 0x1 ;  /* 0x0000000100087802 */ /* 0x000fe20000000f00 */
[----:B------:R-:W4:Y:S01]  /*1440*/  LDC R0, c[0x0][0x374] ;  /* 0x0000dd00ff007b82 */ /* 0x000f220000000800 */
[----:B------:R-:W-:Y:S01]  /*1450*/  IMAD.MOV.U32 R10, RZ, RZ, RZ ;  /* 0x000000ffff0a7224 */ /* 0x000fe200078e00ff */
[----:B------:R-:W2:Y:S01]  /*1460*/  LDCU.64 UR22, c[0x0][0x348] ;  /* 0x00006900ff1677ac */ /* 0x000ea20008000a00 */
[----:B------:R-:W-:Y:S01]  /*1470*/  UMOV UR6, URZ ;  /* 0x000000ff00067c82 */ /* 0x000fe20008000000 */
[----:B-1----:R-:W-:-:S04]  /*1480*/  UIADD3 UR5, UPT, UPT, UR13, 0x1f, URZ ;  /* 0x0000001f0d057890 */ /* 0x002fc8000fffe0ff */
[----:B------:R-:W-:-:S04]  /*1490*/  USHF.R.S32.HI UR4, URZ, 0x1f, UR5 ;  /* 0x0000001fff047899 */ /* 0x000fc80008011405 */
[----:B------:R-:W-:-:S04]  /*14a0*/  ULEA.HI UR4, UR4, UR5, URZ, 0x5 ;  /* 0x0000000504047291 */ /* 0x000fc8000f8f28ff */
[----:B------:R-:W-:Y:S02]  /*14b0*/  USHF.R.S32.HI UR15, URZ, 0x5, UR4 ;  /* 0x00000005ff0f7899 */ /* 0x000fe40008011404 */
[----:B------:R-:W-:Y:S02]  /*14c0*/  UIADD3 UR4, UPT, UPT, UR13, -0x1, URZ ;  /* 0xffffffff0d047890 */ /* 0x000fe4000fffe0ff */
[----:B------:R-:W-:Y:S02]  /*14d0*/  UISETP.LT.U32.AND UP0, UPT, UR15, 0x6, UPT ;  /* 0x000000060f00788c */ /* 0x000fe4000bf01070 */
[----:B------:R-:W-:Y:S02]  /*14e0*/  UISETP.GE.U32.AND UP1, UPT, UR4, -0x3f, UPT ;  /* 0xffffffc10400788c */ /* 0x000fe4000bf26070 */
[----:B------:R-:W-:Y:S02]  /*14f0*/  USEL UR14, UR15, 0x6, UP0 ;  /* 0x000000060f0e7887 */ /* 0x000fe40008000000 */
[----:B------:R-:W-:-:S02]  /*1500*/  UIADD3 UR13, UPT, UPT, UR13, 0x3e, URZ ;  /* 0x0000003e0d0d7890 */ /* 0x000fc4000fffe0ff */
[----:B------:R-:W-:Y:S02]  /*1510*/  UIADD3 UR5, UPT, UPT, UR14, -0x1, URZ ;  /* 0xffffffff0e057890 */ /* 0x000fe4000fffe0ff */
[----:B------:R-:W-:-:S03]  /*1520*/  UIADD3 UR7, UPT, UPT, UR15, -UR14, URZ ;  /* 0x8000000e0f077290 */ /* 0x000fc6000fffe0ff */
[----:B------:R-:W-:-:S04]  /*1530*/  @UP1 UIADD3 UR5, UPT, UPT, UR14, URZ, URZ ;  /* 0x000000ff0e051290 */ /* 0x000fc8000fffe0ff */
[----:B--2---:R-:W-:-:S12]  /*1540*/  UIADD3 UR5, UPT, UPT, UR5, 0x1, URZ ;  /* 0x0000000105057890 */ /* 0x004fd8000fffe0ff */
.L_x_35:
[----:B------:R-:W-:Y:S01]  /*1550*/  UISETP.NE.AND UP0, UPT, UR37, URZ, UPT ;  /* 0x000000ff2500728c */ /* 0x000fe2000bf05270 */
[----:B------:R-:W1:Y:S08]  /*1560*/  S2UR UR37, SR_CgaCtaId ;  /* 0x00000000002579c3 */ /* 0x000e700000008800 */
[----:B------:R-:W-:Y:S05]  /*1570*/  BRA.U UP0, `(.L_x_18) ;  /* 0x0000000100347547 */ /* 0x000fea000b800000 */
[----:B------:R-:W2:Y:S01]  /*1580*/  S2R R2, SR_CgaCtaId ;  /* 0x0000000000027919 */ /* 0x000ea20000008800 */
[----:B------:R-:W-:-:S04]  /*1590*/  MOV R3, 0x400 ;  /* 0x0000040000037802 */ /* 0x000fc80000000f00 */
[----:B--2---:R-:W-:Y:S02]  /*15a0*/  LEA R3, R2, R3, 0x18 ;  /* 0x0000000302037211 */ /* 0x004fe400078ec0ff */
[----:B------:R-:W-:-:S03]  /*15b0*/  SHF.L.U32 R2, R8, 0x1f, RZ ;  /* 0x0000001f08027819 */ /* 0x000fc600000006ff */
[----:B------:R-:W-:-:S04]  /*15c0*/  IMAD R3, R10, 0x8, R3 ;  /* 0x000000080a037824 */ /* 0x000fc800078e0203 */
[----:B------:R-:W2:Y:S02]  /*15d0*/  SYNCS.PHASECHK.TRANS64.TRYWAIT P0, [R3+URZ+0x100], R2 ;  /* 0x00010002030075a7 */ /* 0x000ea400080011ff */
[----:B--2---:R-:W-:Y:S05]  /*15e0*/  @!P0 BRA `(.L_x_19) ;  /* 0x0000009400c08947 */ /* 0x004fea0003800000 */
.L_x_131:
[----:B------:R-:W-:Y:S01]  /*15f0*/  VIADD R10, R10, 0x1 ;  /* 0x000000010a0a7836 */ /* 0x000fe20000000000 */
[----:B------:R2:W-:Y:S04]  /*1600*/  SYNCS.ARRIVE.TRANS64.A1T0 RZ, [R3+URZ+0xf0], RZ ;  /* 0x0000f0ff03ff79a7 */ /* 0x0005e800081000ff */
[----:B------:R-:W-:-:S04]  /*1610*/  ISETP.NE.AND P0, PT, R10, 0x2, PT ;  /* 0x000000020a00780c */ /* 0x000fc80003f05270 */
[----:B------:R-:W-:Y:S02]  /*1620*/  SEL R10, R10, RZ, P0 ;  /* 0x000000ff0a0a7207 */ /* 0x000fe40000000000 */
[----:B--2---:R-:W-:-:S04]  /*1630*/  SEL R3, RZ, 0x1, P0 ;  /* 0x00000001ff037807 */ /* 0x004fc80000000000 */
[----:B------:R-:W-:-:S07]  /*1640*/  LOP3.LUT R8, R8, R3, RZ, 0x3c, !PT ;  /* 0x0000000308087212 */ /* 0x000fce00078e3cff */
.L_x_18:
[----:B------:R-:W-:Y:S01]  /*1650*/  UMOV UR4, 0x400 ;  /* 0x0000040000047882 */ /* 0x000fe20000000000 */
[----:B------:R-:W-:Y:S01]  /*1660*/  SHF.L.U32 R2, R15, 0x1f, RZ ;  /* 0x0000001f0f027819 */ /* 0x000fe200000006ff */
[----:B-1----:R-:W-:Y:S01]  /*1670*/  ULEA UR4, UR37, UR4, 0x18 ;  /* 0x0000000425047291 */ /* 0x002fe2000f8ec0ff */
[----:B------:R-:W-:Y:S01]  /*1680*/  R2UR UR35, R21 ;  /* 0x00000000152372ca */ /* 0x000fe200000e0000 */
[----:B------:R-:W-:Y:S01]  /*1690*/  UISETP.GE.U32.AND UP0, UPT, UR13, 0x3f, UPT ;  /* 0x0000003f0d00788c */ /* 0x000fe2000bf06070 */
[----:B------:R-:W-:Y:S01]  /*16a0*/  R2UR UR11, R20 ;  /* 0x00000000140b72ca */ /* 0x000fe200000e0000 */
[----:B------:R-:W-:Y:S01]  /*16b0*/  ULEA UR8, UR6, UR4, 0x3 ;  /* 0x0000000406087291 */ /* 0x000fe2000f8e18ff */
[----:B------:R-:W-:-:S08]  /*16c0*/  UMOV UR24, URZ ;  /* 0x000000ff00187c82 */ /* 0x000fd00008000000 */
[----:B------:R1:W2:Y:S01]  /*16d0*/  SYNCS.PHASECHK.TRANS64.TRYWAIT P0, [UR8+0x30], R2 ;  /* 0x00003002ff0075a7 */ /* 0x0002a20008001108 */
[----:B------:R-:W-:Y:S02]  /*16e0*/  USHF.L.U32 UR35, UR35, 0x7, URZ ;  /* 0x0000000723237899 */ /* 0x000fe400080006ff */
[----:B------:R-:W-:Y:S01]  /*16f0*/  USHF.L.U32 UR11, UR11, 0x8, URZ ;  /* 0x000000080b0b7899 */ /* 0x000fe200080006ff */
[----:B------:R-:W-:Y:S11]  /*1700*/  BRA.U !UP0, `(.L_x_20) ;  /* 0x0000000108a87547 */ /* 0x000ff6000b800000 */
[----:B------:R-:W-:Y:S01]  /*1710*/  UMOV UR16, URZ ;  /* 0x000000ff00107c82 */ /* 0x000fe20008000000 */
[----:B------:R-:W-:-:S05]  /*1720*/  UMOV UR17, UR6 ;  /* 0x0000000600117c82 */ /* 0x000fca0008000000 */
.L_x_25:
[----:B-1----:R-:W-:Y:S01]  /*1730*/  ULEA UR33, UR17, UR4, 0x3 ;  /* 0x0000000411217291 */ /* 0x002fe2000f8e18ff */
[----:B--2---:R-:W-:Y:S01]  /*1740*/  @!P5 MOV R3, 0x6000 ;  /* 0x000060000003d802 */ /* 0x004fe20000000f00 */
[----:B--2---:R-:W-:Y:S10]  /*1750*/  @P0 BRA `(.L_x_21) ;  /* 0x00000000000c0947 */ /* 0x004ff40003800000 */
[----:B------:R-:W-:-:S04]  /*1760*/  SHF.L.U32 R5, R15, 0x1f, RZ ;  /* 0x0000001f0f057819 */ /* 0x000fc800000006ff */
[----:B------:R-:W2:Y:S02]  /*1770*/  SYNCS.PHASECHK.TRANS64.TRYWAIT P0, [UR33+0x30], R5 ;  /* 0x00003005ff0075a7 */ /* 0x000ea40008001121 */
[----:B--2---:R-:W-:Y:S05]  /*1780*/  @!P0 BRA `(.L_x_22) ;  /* 0x00000094006c8947 */ /* 0x004fea0003800000 */
.L_x_21:
[----:B------:R2:W-:Y:S01]  /*1790*/  @!P5 SYNCS.ARRIVE.TRANS64 RZ, [UR33], R3 ;  /* 0x00000003ffffd9a7 */ /* 0x0005e20008000021 */
[----:B------:R-:W-:Y:S04]  /*17a0*/  BSSY.RECONVERGENT B0, `(.L_x_23) ;  /* 0x0000003000007945 */ /* 0x000fe80003800200 */
[----:B------:R-:W-:Y:S05]  /*17b0*/  @P4 BRA `(.L_x_24) ;  /* 0x0000000000044947 */ /* 0x000fea0003800000 */
[----:B------:R-:W-:Y:S05]  /*17c0*/  BPT.TRAP 0x1 ;  /* 0x000000040000795c */ /* 0x000fea0000300000 */
.L_x_24:
[----:B------:R-:W-:Y:S05]  /*17d0*/  BSYNC.RECONVERGENT B0 ;  /* 0x0000000000007941 */ /* 0x000fea0003800200 */
.L_x_23:
[----:B------:R-:W-:Y:S02]  /*17e0*/  UIADD3 UR6, UPT, UPT, UR17, 0x1, URZ ;  /* 0x0000000111067890 */ /* 0x000fe4000fffe0ff */
[----:B------:R-:W-:Y:S02]  /*17f0*/  ULEA UR32, UR17, UR4, 0xd ;  /* 0x0000000411207291 */ /* 0x000fe4000f8e68ff */
[----:B------:R-:W-:Y:S02]  /*1800*/  UISETP.NE.AND UP0, UPT, UR6, 0x6, UPT ;  /* 0x000000060600788c */ /* 0x000fe4000bf05270 */
[----:B------:R-:W-:Y:S02]  /*1810*/  UIADD3 UR26, UP1, UPT, UR22, 0x80, URZ ;  /* 0x00000080161a7890 */ /* 0x000fe4000ff3e0ff */
[----:B------:R-:W-:Y:S02]  /*1820*/  USEL UR9, URZ, 0x1, UP0 ;  /* 0x00000001ff097887 */ /* 0x000fe40008000000 */
[----:B------:R-:W-:-:S02]  /*1830*/  USEL UR6, UR6, URZ, UP0 ;  /* 0x000000ff06067287 */ /* 0x000fc40008000000 */
[----:B------:R-:W-:Y:S02]  /*1840*/  UIADD3 UR20, UP0, UPT, UR22, 0x180, URZ ;  /* 0x0000018016147890 */ /* 0x000fe4000ff1e0ff */
[----:B------:R-:W-:Y:S01]  /*1850*/  ULEA UR8, UR6, UR4, 0x3 ;  /* 0x0000000406087291 */ /* 0x000fe2000f8e18ff */
[----:B------:R-:W-:Y:S01]  /*1860*/  LOP3.LUT R15, R15, UR9, RZ, 0x3c, !PT ;  /* 0x000000090f0f7c12 */ /* 0x000fe2000f8e3cff */
[----:B------:R-:W-:Y:S02]  /*1870*/  USHF.L.U32 UR34, UR16, 0x5, URZ ;  /* 0x0000000510227899 */ /* 0x000fe400080006ff */
[----:B------:R-:W-:Y:S01]  /*1880*/  UIADD3.X UR27, UPT, UPT, URZ, UR23, URZ, UP1, !UPT ;  /* 0x00000017ff1b7290 */ /* 0x000fe20008ffe4ff */
[----:B-1----:R-:W-:Y:S01]  /*1890*/  SHF.L.U32 R2, R15, 0x1f, RZ ;  /* 0x0000001f0f027819 */ /* 0x002fe200000006ff */
[----:B------:R-:W-:Y:S02]  /*18a0*/  UIADD3 UR32, UPT, UPT, UR32, 0x10800, URZ ;  /* 0x0001080020207890 */ /* 0x000fe4000fffe0ff */
[----:B------:R-:W-:Y:S01]  /*18b0*/  UIADD3.X UR21, UPT, UPT, URZ, UR23, URZ, UP0, !UPT ;  /* 0x00000017ff157290 */ /* 0x000fe200087fe4ff */
[----:B------:R1:W1:Y:S01]  /*18c0*/  SYNCS.PHASECHK.TRANS64.TRYWAIT P0, [UR8+0x30], R2 ;  /* 0x00003002ff0075a7 */ /* 0x0002620008001108 */
[----:B------:R-:W-:Y:S01]  /*18d0*/  ULEA UR8, UR17, UR4, 0xe ;  /* 0x0000000411087291 */ /* 0x000fe2000f8e70ff */
[----:B------:R-:W-:Y:S01]  /*18e0*/  UMOV UR18, 0x0 ;  /* 0x0000000000127882 */ /* 0x000fe20000000000 */
[----:B------:R-:W-:-:S02]  /*18f0*/  UMOV UR19, 0x10000000 ;  /* 0x1000000000137882 */ /* 0x000fc40000000000 */
[----:B------:R-:W-:Y:S01]  /*1900*/  UIADD3 UR8, UPT, UPT, UR8, 0x1c800, URZ ;  /* 0x0001c80008087890 */ /* 0x000fe2000fffe0ff */
[----:B------:R1:W-:Y:S01]  /*1910*/  UTMALDG.3D [UR32], [UR26], desc[UR18] ;  /* 0x000012201a0075b4 */ /* 0x0003e20008011000 */
[----:B------:R-:W-:Y:S01]  /*1920*/  UMOV UR12, UR36 ;  /* 0x00000024000c7c82 */ /* 0x000fe20008000000 */
[----:B------:R-:W-:Y:S01]  /*1930*/  UMOV UR9, UR33 ;  /* 0x0000002100097c82 */ /* 0x000fe20008000000 */
[----:B------:R-:W-:Y:S01]  /*1940*/  UMOV UR10, UR34 ;  /* 0x00000022000a7c82 */ /* 0x000fe20008000000 */
[----:B------:R-:W-:Y:S01]  /*1950*/  UIADD3 UR16, UPT, UPT, UR16, 0x1, URZ ;  /* 0x0000000110107890 */ /* 0x000fe2000fffe0ff */
[----:B------:R-:W-:Y:S01]  /*1960*/  UMOV UR24, UR5 ;  /* 0x0000000500187c82 */ /* 0x000fe20008000000 */
[----:B------:R-:W-:Y:S02]  /*1970*/  UMOV UR17, UR6 ;  /* 0x0000000600117c82 */ /* 0x000fe40008000000 */
[----:B------:R1:W-:Y:S01]  /*1980*/  UTMALDG.3D [UR8], [UR20], desc[UR18] ;  /* 0x00001208140075b4 */ /* 0x0003e20008011000 */
[----:B------:R-:W-:-:S09]  /*1990*/  UISETP.NE.AND UP0, UPT, UR16, UR5, UPT ;  /* 0x000000051000728c */ /* 0x000fd2000bf05270 */
[----:B------:R-:W-:Y:S05]  /*19a0*/  BRA.U UP0, `(.L_x_25) ;  /* 0xfffffffd00607547 */ /* 0x000fea000b83ffff */
.L_x_20:
[----:B-1----:R-:W-:Y:S01]  /*19b0*/  ULEA UR8, UR6, UR4, 0x3 ;  /* 0x0000000406087291 */ /* 0x002fe2000f8e18ff */
[----:B------:R-:W-:Y:S01]  /*19c0*/  SHF.L.U32 R2, R15, 0x1f, RZ ;  /* 0x0000001f0f027819 */ /* 0x000fe200000006ff */
[----:B------:R-:W-:Y:S01]  /*19d0*/  @!P1 SYNCS.ARRIVE.TRANS64.A1T0 RZ, [UR4+0xa8], RZ ;  /* 0x0000a8ffffff99a7 */ /* 0x000fe20008100004 */
[----:B------:R-:W-:-:S06]  /*19e0*/  UISETP.GT.AND UP0, UPT, UR15, UR14, UPT ;  /* 0x0000000e0f00728c */ /* 0x000fcc000bf04270 */
[----:B--2---:R1:W2:Y:S03]  /*19f0*/  SYNCS.PHASECHK.TRANS64.TRYWAIT P0, [UR8+0x30], R2 ;  /* 0x00003002ff0075a7 */ /* 0x0042a60008001108 */
[----:B------:R-:W-:Y:S05]  /*1a00*/  BRA.U !UP0, `(.L_x_26) ;  /* 0x0000000108ac7547 */ /* 0x000fea000b800000 */
[----:B------:R-:W-:Y:S01]  /*1a10*/  UIADD3 UR21, UPT, UPT, UR7, UR24, URZ ;  /* 0x0000001807157290 */ /* 0x000fe2000fffe0ff */
[----:B------:R-:W-:-:S11]  /*1a20*/  UMOV UR25, UR6 ;  /* 0x0000000600197c82 */ /* 0x000fd60008000000 */
.L_x_31:
[----:B-1----:R-:W-:Y:S01]  /*1a30*/  ULEA UR17, UR25, UR4, 0x3 ;  /* 0x0000000419117291 */ /* 0x002fe2000f8e18ff */
[----:B--2---:R-:W-:Y:S01]  /*1a40*/  @!P5 MOV R3, 0x6000 ;  /* 0x000060000003d802 */ /* 0x004fe20000000f00 */
[----:B--2---:R-:W-:Y:S10]  /*1a50*/  @P0 BRA `(.L_x_27) ;  /* 0x00000000000c0947 */ /* 0x004ff40003800000 */
[----:B------:R-:W-:-:S04]  /*1a60*/  SHF.L.U32 R5, R15, 0x1f, RZ ;  /* 0x0000001f0f057819 */ /* 0x000fc800000006ff */
[----:B------:R-:W2:Y:S02]  /*1a70*/  SYNCS.PHASECHK.TRANS64.TRYWAIT P0, [UR17+0x30], R5 ;  /* 0x00003005ff0075a7 */ /* 0x000ea40008001111 */
[----:B--2---:R-:W-:Y:S05]  /*1a80*/  @!P0 BRA `(.L_x_28) ;  /* 0x0000009000c48947 */ /* 0x004fea0003800000 */
.L_x_27:
[----:B------:R2:W-:Y:S01]  /*1a90*/  @!P5 SYNCS.ARRIVE.TRANS64 RZ, [UR17], R3 ;  /* 0x00000003ffffd9a7 */ /* 0x0005e20008000011 */
[----:B------:R-:W-:Y:S04]  /*1aa0*/  BSSY.RECONVERGENT B0, `(.L_x_29) ;  /* 0x0000003000007945 */ /* 0x000fe80003800200 */
[----:B------:R-:W-:Y:S05]  /*1ab0*/  @P4 BRA `(.L_x_30) ;  /* 0x0000000000044947 */ /* 0x000fea0003800000 */
[----:B------:R-:W-:Y:S05]  /*1ac0*/  BPT.TRAP 0x1 ;  /* 0x000000040000795c */ /* 0x000fea0000300000 */
.L_x_30:
[----:B------:R-:W-:Y:S05]  /*1ad0*/  BSYNC.RECONVERGENT B0 ;  /* 0x0000000000007941 */ /* 0x000fea0003800200 */
.L_x_29:
        /* <DEDUP_REMOVED lines=10> */
[----:B------:R-:W-:Y:S01]  /*1b80*/  UIADD3 UR16, UPT, UPT, UR16, 0x10800, URZ ;  /* 0x0001080010107890 */ /* 0x000fe2000fffe0ff */
[----:B-1----:R-:W-:Y:S01]  /*1b90*/  SHF.L.U32 R2, R15, 0x1f, RZ ;  /* 0x0000001f0f027819 */ /* 0x002fe200000006ff */
[----:B------:R-:W-:Y:S02]  /*1ba0*/  UIADD3.X UR31, UPT, UPT, URZ, UR23, URZ, UP1, !UPT ;  /* 0x00000017ff1f7290 */ /* 0x000fe40008ffe4ff */
[----:B------:R-:W-:Y:S01]  /*1bb0*/  UIADD3.X UR29, UPT, UPT, URZ, UR23, URZ, UP0, !UPT ;  /* 0x00000017ff1d7290 */ /* 0x000fe200087fe4ff */
[----:B------:R1:W1:Y:S01]  /*1bc0*/  SYNCS.PHASECHK.TRANS64.TRYWAIT P0, [UR8+0x30], R2 ;  /* 0x00003002ff0075a7 */ /* 0x0002620008001108 */
[----:B------:R-:W-:Y:S01]  /*1bd0*/  ULEA UR8, UR25, UR4, 0xe ;  /* 0x0000000419087291 */ /* 0x000fe2000f8e70ff */
[----:B------:R-:W-:Y:S01]  /*1be0*/  UMOV UR26, 0x0 ;  /* 0x00000000001a7882 */ /* 0x000fe20000000000 */
[----:B------:R-:W-:-:S02]  /*1bf0*/  UMOV UR27, 0x10000000 ;  /* 0x10000000001b7882 */ /* 0x000fc40000000000 */
[----:B------:R-:W-:Y:S01]  /*1c00*/  UIADD3 UR8, UPT, UPT, UR8, 0x1c800, URZ ;  /* 0x0001c80008087890 */ /* 0x000fe2000fffe0ff */
[----:B------:R-:W-:Y:S01]  /*1c10*/  UMOV UR19, UR35 ;  /* 0x0000002300137c82 */ /* 0x000fe20008000000 */
[----:B------:R-:W-:Y:S01]  /*1c20*/  UMOV UR20, UR36 ;  /* 0x0000002400147c82 */ /* 0x000fe20008000000 */
[----:B------:R-:W-:Y:S01]  /*1c30*/  UMOV UR12, UR36 ;  /* 0x00000024000c7c82 */ /* 0x000fe20008000000 */
[----:B------:R-:W-:Y:S01]  /*1c40*/  UMOV UR9, UR17 ;  /* 0x0000001100097c82 */ /* 0x000fe20008000000 */
[----:B------:R-:W-:Y:S01]  /*1c50*/  UMOV UR10, UR18 ;  /* 0x00000012000a7c82 */ /* 0x000fe20008000000 */
[----:B------:R1:W-:Y:S01]  /*1c60*/  UTMALDG.3D [UR16], [UR30], desc[UR26] ;  /* 0x00001a101e0075b4 */ /* 0x0003e20008011000 */
[----:B------:R-:W-:Y:S01]  /*1c70*/  UIADD3 UR24, UPT, UPT, UR24, 0x1, URZ ;  /* 0x0000000118187890 */ /* 0x000fe2000fffe0ff */
[----:B------:R-:W-:-:S03]  /*1c80*/  UMOV UR25, UR6 ;  /* 0x0000000600197c82 */ /* 0x000fc60008000000 */
[----:B------:R-:W-:Y:S01]  /*1c90*/  UISETP.NE.AND UP0, UPT, UR24, UR21, UPT ;  /* 0x000000151800728c */ /* 0x000fe2000bf05270 */
[----:B------:R1:W-:Y:S08]  /*1ca0*/  UTMALDG.3D [UR8], [UR28], desc[UR26] ;  /* 0x00001a081c0075b4 */ /* 0x0003f00008011000 */
[----:B------:R-:W-:Y:S05]  /*1cb0*/  BRA.U UP0, `(.L_x_31) ;  /* 0xfffffffd005c7547 */ /* 0x000fea000b83ffff */
.L_x_26:
[----:B-1----:R-:W-:Y:S01]  /*1cc0*/  LEA R2, R14, UR4, 0x3 ;  /* 0x000000040e027c11 */ /* 0x002fe2000f8e18ff */
[----:B------:R-:W-:Y:S01]  /*1cd0*/  NOP ;  /* 0x0000000000007918 */ /* 0x000fe20000000000 */
[----:B--2---:R-:W-:Y:S02]  /*1ce0*/  SHF.L.U32 R3, R12, 0x1f, RZ ;  /* 0x0000001f0c037819 */ /* 0x004fe400000006ff */
[----:B------:R-:W-:Y:S02]  /*1cf0*/  LEA R4, R14, UR4, 0x4 ;  /* 0x000000040e047c11 */ /* 0x000fe4000f8e20ff */
[----:B------:R-:W1:Y:S02]  /*1d00*/  SYNCS.PHASECHK.TRANS64.TRYWAIT P0, [R2+URZ+0xb0], R3 ;  /* 0x0000b003020075a7 */ /* 0x000e6400080011ff */
[----:B-1----:R-:W-:Y:S05]  /*1d10*/  @!P0 BRA `(.L_x_32) ;  /* 0x0000009000388947 */ /* 0x002fea0003800000 */
.L_x_134:
[----:B------:R-:W2:Y:S01]  /*1d20*/  LDS.128 R4, [R4+0x120] ;  /* 0x0001200004047984 */ /* 0x000ea20000000c00 */
[----:B---3--:R-:W-:Y:S01]  /*1d30*/  ISETP.GE.AND P0, PT, R72, 0x1, PT ;  /* 0x000000014800780c */ /* 0x008fe20003f06270 */
[----:B-1----:R-:W-:Y:S01]  /*1d40*/  VIADD R2, R2, 0xc0 ;  /* 0x000000c002027836 */ /* 0x002fe20000000000 */
[----:B------:R-:W-:Y:S01]  /*1d50*/  @!PT LDS RZ, [RZ] ;  /* 0x00000000fffff984 */ /* 0x000fe20000000800 */
[----:B------:R-:W-:Y:S01]  /*1d60*/  @!PT LDS RZ, [RZ] ;  /* 0x00000000fffff984 */ /* 0x000fe20000000800 */
[----:B------:R-:W-:Y:S01]  /*1d70*/  @!PT LDS RZ, [RZ] ;  /* 0x00000000fffff984 */ /* 0x000fe20000000800 */
[----:B------:R-:W-:Y:S01]  /*1d80*/  @!PT LDS RZ, [RZ] ;  /* 0x00000000fffff984 */ /* 0x000fe20000000800 */
[----:B------:R1:W-:Y:S06]  /*1d90*/  MEMBAR.ALL.CTA ;  /* 0x0000000000007992 */ /* 0x0003ec0000008000 */
[----:B-1----:R-:W1:Y:S01]  /*1da0*/  FENCE.VIEW.ASYNC.S ;  /* 0x00000000000073c6 */ /* 0x002e620000000000 */
[----:B------:R-:W-:-:S04]  /*1db0*/  PRMT R2, RZ, 0x654, R2 ;  /* 0x00000654ff027816 */ /* 0x000fc80000000002 */
[----:B-1----:R1:W-:Y:S01]  /*1dc0*/  SYNCS.ARRIVE.TRANS64.RED.A1T0 RZ, [R2+URZ], RZ ;  /* 0x000000ff02ff79a7 */ /* 0x0023e200081004ff */
[----:B--2---:R-:W-:-:S13]  /*1dd0*/  LOP3.LUT P2, RZ, R6, 0x1, RZ, 0xc0, !PT ;  /* 0x0000000106ff7812 */ /* 0x004fda000784c0ff */
[----:B------:R-:W-:Y:S01]  /*1de0*/  @P2 SHF.R.U32.HI R3, RZ, 0x10, R5 ;  /* 0x00000010ff032819 */ /* 0x000fe20000011605 */
[----:B------:R-:W-:Y:S01]  /*1df0*/  VOTEU.ANY UP0, P2 ;  /* 0x0000000000ff7886 */ /* 0x000fe20001000100 */
[----:B------:R-:W-:Y:S02]  /*1e00*/  @P2 MOV R13, R4 ;  /* 0x00000004000d2202 */ /* 0x000fe40000000f00 */
[----:B------:R-:W-:Y:S02]  /*1e10*/  @P2 R2UR.BROADCAST UR8, R3 ;  /* 0x00000000030822ca */ /* 0x000fe400008e0000 */
[----:B------:R-:W-:-:S11]  /*1e20*/  @P2 LOP3.LUT R11, R5, 0xffff, RZ, 0xc0, !PT ;  /* 0x0000ffff050b2812 */ /* 0x000fd600078ec0ff */
[----:B------:R-:W-:Y:S01]  /*1e30*/  @UP0 UMOV UR36, UR8 ;  /* 0x0000000800240c82 */ /* 0x000fe20008000000 */
[----:B-1----:R-:W-:Y:S05]  /*1e40*/  @!P0 BRA `(.L_x_33) ;  /* 0x0000000000b88947 */ /* 0x002fea0003800000 */
[----:B------:R-:W4:Y:S01]  /*1e50*/  LDC.64 R4, c[0x0][0xb18] ;  /* 0x0002c600ff047b82 */ /* 0x000f220000000a00 */
[----:B------:R-:W-:-:S07]  /*1e60*/  ISETP.NE.AND P3, PT, R72, 0x1, PT ;  /* 0x000000014800780c */ /* 0x000fce0003f65270 */
[----:B------:R-:W1:Y:S08]  /*1e70*/  LDC.64 R6, c[0x0][0xb10] ;  /* 0x0002c400ff067b82 */ /* 0x000e700000000a00 */
[----:B------:R-:W2:Y:S08]  /*1e80*/  LDC R16, c[0x0][0xb20] ;  /* 0x0002c800ff107b82 */ /* 0x000eb00000000800 */
[----:B------:R-:W3:Y:S01]  /*1e90*/  LDC R18, c[0x0][0xb0c] ;  /* 0x0002c300ff127b82 */ /* 0x000ee20000000800 */
[----:B----4-:R-:W-:Y:S01]  /*1ea0*/  IMAD.HI.U32 R17, R0, R5, RZ ;  /* 0x0000000500117227 */ /* 0x010fe200078e00ff */
[----:B------:R-:W-:-:S03]  /*1eb0*/  ISETP.NE.AND P0, PT, R4, 0x1, PT ;  /* 0x000000010400780c */ /* 0x000fc60003f05270 */
[----:B------:R-:W-:-:S03]  /*1ec0*/  IMAD.HI.U32 R5, R11, R5, RZ ;  /* 0x000000050b057227 */ /* 0x000fc600078e00ff */
[----:B------:R-:W4:Y:S01]  /*1ed0*/  LDC.64 R2, c[0x0][0xb28] ;  /* 0x0002ca00ff027b82 */ /* 0x000f220000000a00 */
[----:B-1----:R-:W-:-:S04]  /*1ee0*/  IMAD.HI.U32 R20, R9, R6, RZ ;  /* 0x0000000609147227 */ /* 0x002fc800078e00ff */
[----:B------:R-:W-:Y:S01]  /*1ef0*/  IMAD.HI.U32 R22, R13, R6, RZ ;  /* 0x000000060d167227 */ /* 0x000fe200078e00ff */
[----:B------:R-:W-:Y:S02]  /*1f00*/  SHF.R.U32.HI R20, RZ, R7, R20 ;  /* 0x00000007ff147219 */ /* 0x000fe40000011614 */
[-C--:B--2---:R-:W-:Y:S02]  /*1f10*/  SHF.R.U32.HI R17, RZ, R16.reuse, R17 ;  /* 0x00000010ff117219 */ /* 0x084fe40000011611 */
[----:B------:R-:W-:Y:S02]  /*1f20*/  SHF.R.U32.HI R16, RZ, R16, R5 ;  /* 0x00000010ff107219 */ /* 0x000fe40000011605 */
[----:B------:R-:W-:Y:S02]  /*1f30*/  SEL R17, R0, R17, !P0 ;  /* 0x0000001100117207 */ /* 0x000fe40004000000 */
[----:B------:R-:W-:Y:S02]  /*1f40*/  SHF.R.U32.HI R22, RZ, R7, R22 ;  /* 0x00000007ff167219 */ /* 0x000fe40000011616 */
[----:B---3--:R-:W-:-:S02]  /*1f50*/  ISETP.NE.AND P1, PT, R18, 0x1, PT ;  /* 0x000000011200780c */ /* 0x008fc40003f25270 */
[----:B------:R-:W-:Y:S02]  /*1f60*/  SEL R5, R11, R16, !P0 ;  /* 0x000000100b057207 */ /* 0x000fe40004000000 */
[----:B------:R-:W-:Y:S02]  /*1f70*/  SEL R19, R9, R20, !P1 ;  /* 0x0000001409137207 */ /* 0x000fe40004800000 */
[----:B------:R-:W-:Y:S01]  /*1f80*/  SEL R7, R13, R22, !P1 ;  /* 0x000000160d077207 */ /* 0x000fe20004800000 */
[----:B----4-:R-:W-:-:S04]  /*1f90*/  IMAD.HI.U32 R20, R17, R2, RZ ;  /* 0x0000000211147227 */ /* 0x010fc800078e00ff */
[----:B------:R-:W-:Y:S01]  /*1fa0*/  IMAD.HI.U32 R6, R19, R2, RZ ;  /* 0x0000000213067227 */ /* 0x000fe200078e00ff */
[----:B------:R-:W-:-:S04]  /*1fb0*/  @P3 SHF.R.U32.HI R17, RZ, R3, R20 ;  /* 0x00000003ff113219 */ /* 0x000fc80000011614 */
        /* <DEDUP_REMOVED lines=8> */
[----:B------:R-:W-:-:S04]  /*2040*/  @!P0 IMAD.HI.U32 R16, R7, R2, RZ ;  /* 0x0000000207108227 */ /* 0x000fc800078e00ff */
[----:B------:R-:W-:Y:S01]  /*2050*/  IMAD.MOV R2, RZ, RZ, -R6 ;  /* 0x000000ffff027224 */ /* 0x000fe200078e0a06 */
[----:B------:R-:W-:-:S03]  /*2060*/  @!P0 SHF.R.U32.HI R16, RZ, R3, R16 ;  /* 0x00000003ff108219 */ /* 0x000fc60000011610 */
[----:B------:R-:W-:Y:S01]  /*2070*/  IMAD R2, R72, R2, R5 ;  /* 0x0000000248027224 */ /* 0x000fe200078e0205 */
[----:B------:R-:W-:Y:S02]  /*2080*/  @!P0 SEL R3, R7, R16, !P3 ;  /* 0x0000001007038207 */ /* 0x000fe40005800000 */
[----:B------:R-:W-:-:S03]  /*2090*/  IADD3 R16, PT, PT, -R5, RZ, RZ ;  /* 0x000000ff05107210 */ /* 0x000fc60007ffe1ff */
[--C-:B------:R-:W-:Y:S02]  /*20a0*/  @!P0 IMAD.IADD R6, R6, 0x1, -R3.reuse ;  /* 0x0000000106068824 */ /* 0x100fe400078e0a03 */
[----:B------:R-:W-:Y:S01]  /*20b0*/  @!P0 IMAD R3, R2, R19, R3 ;  /* 0x0000001302038224 */ /* 0x000fe200078e0203 */
[----:B------:R-:W-:Y:S01]  /*20c0*/  IADD3 R2, PT, PT, -R7, RZ, RZ ;  /* 0x000000ff07027210 */ /* 0x000fe20007ffe1ff */
[----:B------:R-:W-:Y:S02]  /*20d0*/  @!P0 IMAD R5, R72, R6, R7 ;  /* 0x0000000648058224 */ /* 0x000fe400078e0207 */
[----:B------:R-:W-:Y:S02]  /*20e0*/  IMAD R11, R4, R16, R11 ;  /* 0x00000010040b7224 */ /* 0x000fe400078e020b */
[----:B------:R-:W-:Y:S02]  /*20f0*/  @!P0 IMAD.MOV.U32 R7, RZ, RZ, R3 ;  /* 0x000000ffff078224 */ /* 0x000fe400078e0003 */
[----:B------:R-:W-:-:S02]  /*2100*/  IMAD R2, R18, R2, R13 ;  /* 0x0000000212027224 */ /* 0x000fc400078e020d */
[----:B------:R-:W-:Y:S02]  /*2110*/  IMAD R11, R5, R4, R11 ;  /* 0x00000004050b7224 */ /* 0x000fe400078e020b */
[----:B------:R-:W-:Y:S02]  /*2120*/  IMAD R13, R7, R18, R2 ;  /* 0x00000012070d7224 */ /* 0x000fe400078e0202 */
.L_x_33:
[----:B------:R-:W1:Y:S02]  /*2130*/  LDCU UR8, c[0x0][0xb30] ;  /* 0x00016600ff0877ac */ /* 0x000e640008000800 */
[----:B-1----:R-:W-:-:S09]  /*2140*/  UISETP.NE.AND UP0, UPT, UR8, 0x1, UPT ;  /* 0x000000010800788c */ /* 0x002fd2000bf05270 */
[----:B------:R-:W-:Y:S05]  /*2150*/  BRA.U UP0, `(.L_x_34) ;  /* 0x0000000100407547 */ /* 0x000fea000b800000 */
[----:B------:R-:W1:Y:S08]  /*2160*/  LDC.64 R4, c[0x0][0xb10] ;  /* 0x0002c400ff047b82 */ /* 0x000e700000000a00 */
[----:B------:R-:W2:Y:S08]  /*2170*/  LDC.64 R2, c[0x0][0xb18] ;  /* 0x0002c600ff027b82 */ /* 0x000eb00000000a00 */
[----:B------:R-:W3:Y:S08]  /*2180*/  LDC R6, c[0x0][0xb20] ;  /* 0x0002c800ff067b82 */ /* 0x000ef00000000800 */
[----:B------:R-:W4:Y:S01]  /*2190*/  LDC R16, c[0x0][0xb0c] ;  /* 0x0002c300ff107b82 */ /* 0x000f220000000800 */
[----:B-1----:R-:W-:-:S05]  /*21a0*/  IMAD.HI.U32 R4, R13, R4, RZ ;  /* 0x000000040d047227 */ /* 0x002fca00078e00ff */
[----:B------:R-:W-:Y:S01]  /*21b0*/  SHF.R.U32.HI R4, RZ, R5, R4 ;  /* 0x00000005ff047219 */ /* 0x000fe20000011604 */
[----:B--2---:R-:W-:Y:S01]  /*21c0*/  IMAD.HI.U32 R3, R11, R3, RZ ;  /* 0x000000030b037227 */ /* 0x004fe200078e00ff */
[----:B------:R-:W-:-:S04]  /*21d0*/  ISETP.NE.AND P0, PT, R2, 0x1, PT ;  /* 0x000000010200780c */ /* 0x000fc80003f05270 */
[----:B---3--:R-:W-:-:S04]  /*21e0*/  SHF.R.U32.HI R6, RZ, R6, R3 ;  /* 0x00000006ff067219 */ /* 0x008fc80000011603 */
[----:B------:R-:W-:Y:S02]  /*21f0*/  SEL R3, R11, R6, !P0 ;  /* 0x000000060b037207 */ /* 0x000fe40004000000 */
[----:B----4-:R-:W-:-:S04]  /*2200*/  ISETP.NE.AND P1, PT, R16, 0x1, PT ;  /* 0x000000011000780c */ /* 0x010fc80003f25270 */
[----:B------:R-:W-:-:S05]  /*2210*/  SEL R4, R13, R4, !P1 ;  /* 0x000000040d047207 */ /* 0x000fca0004800000 */
[----:B------:R-:W-:Y:S02]  /*2220*/  IMAD.IADD R5, R3, 0x1, -R4 ;  /* 0x0000000103057824 */ /* 0x000fe400078e0a04 */
[----:B------:R-:W-:Y:S02]  /*2230*/  IMAD.IADD R3, R4, 0x1, -R3 ;  /* 0x0000000104037824 */ /* 0x000fe400078e0a03 */
[----:B------:R-:W-:Y:S02]  /*2240*/  IMAD R13, R5, R16, R13 ;  /* 0x00000010050d7224 */ /* 0x000fe400078e020d */
[----:B------:R-:W-:-:S07]  /*2250*/  IMAD R11, R3, R2, R11 ;  /* 0x00000002030b7224 */ /* 0x000fce00078e020b */
.L_x_34:
[----:B------:R-:W-:Y:S01]  /*2260*/  VIADD R14, R14, 0x1 ;  /* 0x000000010e0e7836 */ /* 0x000fe20000000000 */
[----:B------:R-:W-:Y:S01]  /*2270*/  PLOP3.LUT P1, PT, PT, PT, PT, 0x80, 0x8 ;  /* 0x000000000008781c */ /* 0x000fe20003f2f070 */
[----:B------:R-:W-:Y:S02]  /*2280*/  IMAD.IADD R21, R13, 0x1, R156 ;  /* 0x000000010d157824 */ /* 0x000fe400078e029c */
[----:B------:R-:W-:Y:S01]  /*2290*/  IMAD.IADD R20, R11, 0x1, R154 ;  /* 0x000000010b147824 */ /* 0x000fe200078e029a */
[----:B------:R-:W-:-:S04]  /*22a0*/  ISETP.NE.AND P0, PT, R14, 0x2, PT ;  /* 0x000000020e00780c */ /* 0x000fc80003f05270 */
[----:B------:R-:W-:Y:S02]  /*22b0*/  SEL R3, RZ, 0x1, P0 ;  /* 0x00000001ff037807 */ /* 0x000fe40000000000 */
[----:B------:R-:W-:Y:S02]  /*22c0*/  SEL R14, R14, RZ, P0 ;  /* 0x000000ff0e0e7207 */ /* 0x000fe40000000000 */
[----:B------:R-:W-:Y:S01]  /*22d0*/  LOP3.LUT R12, R12, R3, RZ, 0x3c, !PT ;  /* 0x000000030c0c7212 */ /* 0x000fe200078e3cff */
[----:B------:R-:W-:Y:S06]  /*22e0*/  @P2 BRA `(.L_x_35) ;  /* 0xfffffff000982947 */ /* 0x000fec000383ffff */
[----:B------:R-:W-:Y:S01]  /*22f0*/  UIADD3 UR4, UPT, UPT, UR4, 0x30, URZ ;  /* 0x0000003004047890 */ /* 0x000fe2000fffe0ff */
[----:B------:R-:W-:-:S03]  /*2300*/  SHF.L.U32 R3, R15, 0x1f, RZ ;  /* 0x0000001f0f037819 */ /* 0x000fc600000006ff */
[----:B------:R-:W-:-:S09]  /*2310*/  ULEA UR5, UR6, UR4, 0x3 ;  /* 0x0000000406057291 */ /* 0x000fd2000f8e18ff */
[----:B------:R-:W1:Y:S02]  /*2320*/  SYNCS.PHASECHK.TRANS64.TRYWAIT P0, [UR5], R3 ;  /* 0x00000003ff0075a7 */ /* 0x000e640008001105 */
[----:B-1----:R-:W-:Y:S05]  /*2330*/  @!P0 BRA `(.L_x_36) ;  /* 0x0000008800c48947 */ /* 0x002fea0003800000 */
.L_x_136:
[----:B------:R-:W-:-:S04]  /*2340*/  UIADD3 UR6, UPT, UPT, UR6, 0x1, URZ ;  /* 0x0000000106067890 */ /* 0x000fc8000fffe0ff */
[----:B------:R-:W-:-:S04]  /*2350*/  UISETP.NE.AND UP0, UPT, UR6, 0x6, UPT ;  /* 0x000000060600788c */ /* 0x000fc8000bf05270 */
[----:B------:R-:W-:Y:S02]  /*2360*/  USEL UR7, URZ, 0x1, UP0 ;  /* 0x00000001ff077887 */ /* 0x000fe40008000000 */
[----:B------:R-:W-:-:S04]  /*2370*/  USEL UR6, UR6, URZ, UP0 ;  /* 0x000000ff06067287 */ /* 0x000fc80008000000 */
[----:B------:R-:W-:Y:S01]  /*2380*/  ULEA UR5, UR6, UR4, 0x3 ;  /* 0x0000000406057291 */ /* 0x000fe2000f8e18ff */
[----:B------:R-:W-:-:S04]  /*2390*/  LOP3.LUT R2, R15, UR7, RZ, 0x3c, !PT ;  /* 0x000000070f027c12 */ /* 0x000fc8000f8e3cff */
[----:B-1----:R-:W-:-:S04]  /*23a0*/  SHF.L.U32 R3, R2, 0x1f, RZ ;  /* 0x0000001f02037819 */ /* 0x002fc800000006ff */
[----:B------:R-:W1:Y:S02]  /*23b0*/  SYNCS.PHASECHK.TRANS64.TRYWAIT P0, [UR5], R3 ;  /* 0x00000003ff0075a7 */ /* 0x000e640008001105 */
[----:B-1----:R-:W-:Y:S05]  /*23c0*/  @!P0 BRA `(.L_x_37) ;  /* 0x0000008800b88947 */ /* 0x002fea0003800000 */
.L_x_138:
        /* <DEDUP_REMOVED lines=9> */
.L_x_140:
        /* <DEDUP_REMOVED lines=9> */
.L_x_142:
        /* <DEDUP_REMOVED lines=9> */
.L_x_144:
[----:B------:R-:W-:-:S04]  /*2580*/  UIADD3 UR6, UPT, UPT, UR6, 0x1, URZ ;  /* 0x0000000106067890 */ /* 0x000fc8000fffe0ff */
[----:B------:R-:W-:-:S04]  /*2590*/  UISETP.NE.AND UP0, UPT, UR6, 0x6, UPT ;  /* 0x000000060600788c */ /* 0x000fc8000bf05270 */
[----:B------:R-:W-:Y:S02]  /*25a0*/  USEL UR5, URZ, 0x1, UP0 ;  /* 0x00000001ff057887 */ /* 0x000fe40008000000 */
[----:B------:R-:W-:-:S04]  /*25b0*/  USEL UR6, UR6, URZ, UP0 ;  /* 0x000000ff06067287 */ /* 0x000fc80008000000 */
[----:B------:R-:W-:Y:S01]  /*25c0*/  ULEA UR6, UR6, UR4, 0x3 ;  /* 0x0000000406067291 */ /* 0x000fe2000f8e18ff */
[----:B-1----:R-:W-:-:S04]  /*25d0*/  LOP3.LUT R3, R2, UR5, RZ, 0x3c, !PT ;  /* 0x0000000502037c12 */ /* 0x002fc8000f8e3cff */
[----:B------:R-:W-:Y:S01]  /*25e0*/  SHF.L.U32 R3, R3, 0x1f, RZ ;  /* 0x0000001f03037819 */ /* 0x000fe200000006ff */
[----:B----4-:R-:W-:-:S07]  /*25f0*/  IMAD.U32 R0, RZ, RZ, UR6 ;  /* 0x00000006ff007e24 */ /* 0x010fce000f8e00ff */
.L_x_41:
[----:B-1----:R1:W2:Y:S02]  /*2600*/  SYNCS.PHASECHK.TRANS64.TRYWAIT P0, [R0+URZ], R3 ;  /* 0x00000003000075a7 */ /* 0x0022a400080011ff */
[----:B--2---:R-:W-:Y:S05]  /*2610*/  @!P0 NANOSLEEP.SYNCS 0x989680 ;  /* 0x009896800000895d */ /* 0x004fea0003900000 */
[----:B------:R-:W2:Y:S02]  /*2620*/  @!P0 SYNCS.PHASECHK.TRANS64 P0, [R0+URZ], R3 ;  /* 0x00000003000085a7 */ /* 0x000ea400080010ff */
[----:B--2---:R-:W-:Y:S05]  /*2630*/  @P0 EXIT ;  /* 0x000000000000094d */ /* 0x004fea0003800000 */
[----:B------:R-:W-:Y:S05]  /*2640*/  BRA `(.L_x_41) ;  /* 0xfffffffc00ec7947 */ /* 0x000fea000383ffff */
.L_x_17:
[----:B------:R-:W-:-:S04]  /*2650*/  UISETP.NE.AND UP1, UPT, UR37, URZ, UPT ;  /* 0x000000ff2500728c */ /* 0x000fc8000bf25270 */
[----:B------:R-:W-:-:S09]  /*2660*/  UISETP.NE.OR UP1, UPT, UR8, 0x1, UP1 ;  /* 0x000000010800788c */ /* 0x000fd20008f25670 */
[----:B------:R-:W-:Y:S05]  /*2670*/  BRA.U UP1, `(.L_x_42) ;  /* 0x0000000501487547 */ /* 0x000fea000b800000 */
[----:B------:R-:W-:Y:S01]  /*2680*/  ISETP.NE.AND P2, PT, R2, RZ, PT ;  /* 0x000000ff0200720c */ /* 0x000fe20003f45270 */
[----:B------:R-:W-:Y:S01]  /*2690*/  IMAD.MOV.U32 R12, RZ, RZ, 0x1 ;  /* 0x00000001ff0c7424 */ /* 0x000fe200078e00ff */
[----:B------:R-:W-:Y:S02]  /*26a0*/  CS2R R10, SRZ ;  /* 0x00000000000a7805 */ /* 0x000fe4000001ff00 */
[----:B------:R-:W-:Y:S01]  /*26b0*/  CS2R R8, SRZ ;  /* 0x0000000000087805 */ /* 0x000fe2000001ff00 */
[----:B------:R-:W-:Y:S01]  /*26c0*/  UMOV UR4, 0x400 ;  /* 0x0000040000047882 */ /* 0x000fe20000000000 */
[----:B------:R-:W-:Y:S01]  /*26d0*/  UMOV UR6, URZ ;  /* 0x000000ff00067c82 */ /* 0x000fe20008000000 */
[----:B------:R-:W-:-:S12]  /*26e0*/  ULEA UR37, UR37, UR4, 0x18 ;  /* 0x0000000425257291 */ /* 0x000fd8000f8ec0ff */
.L_x_46:
[----:B------:R-:W-:Y:S02]  /*26f0*/  LEA R0, R8, UR37, 0x3 ;  /* 0x0000002508007c11 */ /* 0x000fe4000f8e18ff */
[----:B------:R-:W-:-:S03]  /*2700*/  SHF.L.U32 R5, R9, 0x1f, RZ ;  /* 0x0000001f09057819 */ /* 0x000fc600000006ff */
[----:B------:R-:W-:Y:S01]  /*2710*/  VIADD R4, R0, 0x100 ;  /* 0x0000010000047836 */ /* 0x000fe20000000000 */
[----:B------:R-:W1:Y:S02]  /*2720*/  SYNCS.PHASECHK.TRANS64.TRYWAIT P0, [R0+URZ+0xf0], R5 ;  /* 0x0000f005000075a7 */ /* 0x000e6400080011ff */
[----:B-1----:R-:W-:Y:S05]  /*2730*/  @!P0 BRA `(.L_x_43) ;  /* 0x00000088003c8947 */ /* 0x002fea0003800000 */
.L_x_145:
[----:B------:R-:W-:Y:S01]  /*2740*/  ULEA UR5, UR6, UR37, 0x3 ;  /* 0x0000002506057291 */ /* 0x000fe2000f8e18ff */
[----:B------:R-:W-:Y:S02]  /*2750*/  PRMT R4, RZ, 0x654, R4 ;  /* 0x00000654ff047816 */ /* 0x000fe40000000004 */
[----:B-1----:R-:W-:Y:S01]  /*2760*/  SHF.L.U32 R5, R12, 0x1f, RZ ;  /* 0x0000001f0c057819 */ /* 0x002fe200000006ff */
[----:B------:R-:W-:Y:S01]  /*2770*/  UIADD3 UR4, UPT, UPT, UR5, 0xb0, URZ ;  /* 0x000000b005047890 */ /* 0x000fe2000fffe0ff */
[----:B------:R1:W-:Y:S05]  /*2780*/  SYNCS.ARRIVE.TRANS64.RED.A1T0 RZ, [R4+URZ], RZ ;  /* 0x000000ff04ff79a7 */ /* 0x0003ea00081004ff */
[----:B------:R-:W-:Y:S01]  /*2790*/  IMAD.U32 R7, RZ, RZ, UR4 ;  /* 0x00000004ff077e24 */ /* 0x000fe2000f8e00ff */
[----:B------:R-:W2:Y:S04]  /*27a0*/  SYNCS.PHASECHK.TRANS64.TRYWAIT P0, [UR5+0xc0], R5 ;  /* 0x0000c005ff0075a7 */ /* 0x000ea80008001105 */
[----:B------:R-:W-:Y:S01]  /*27b0*/  PRMT R6, R2, 0x654, R7 ;  /* 0x0000065402067816 */ /* 0x000fe20000000007 */
[----:B-1----:R-:W-:Y:S01]  /*27c0*/  @!P2 IMAD.MOV.U32 R4, RZ, RZ, 0x10 ;  /* 0x00000010ff04a424 */ /* 0x002fe200078e00ff */
[----:B--2---:R-:W-:Y:S06]  /*27d0*/  @!P0 BRA `(.L_x_44) ;  /* 0x0000008800288947 */ /* 0x004fec0003800000 */
.L_x_147:
[----:B------:R-:W-:Y:S01]  /*27e0*/  ULEA UR4, UR6, UR37, 0x4 ;  /* 0x0000002506047291 */ /* 0x000fe2000f8e20ff */
[----:B------:R-:W-:Y:S01]  /*27f0*/  SEL R3, R6, R3, !P2 ;  /* 0x0000000306037207 */ /* 0x000fe20005000000 */
[----:B------:R-:W-:Y:S01]  /*2800*/  UIADD3 UR5, UPT, UPT, UR5, 0xb0, URZ ;  /* 0x000000b005057890 */ /* 0x000fe2000fffe0ff */
[----:B-1----:R-:W-:Y:S01]  /*2810*/  LEA R0, R11, UR37, 0x3 ;  /* 0x000000250b007c11 */ /* 0x002fe2000f8e18ff */
[----:B------:R-:W-:Y:S01]  /*2820*/  UIADD3 UR4, UPT, UPT, UR4, 0x120, URZ ;  /* 0x0000012004047890 */ /* 0x000fe2000fffe0ff */
[----:B------:R-:W-:Y:S01]  /*2830*/  SHF.L.U32 R5, R10, 0x1f, RZ ;  /* 0x0000001f0a057819 */ /* 0x000fe200000006ff */
[----:B------:R1:W-:Y:S01]  /*2840*/  @!P2 SYNCS.ARRIVE.TRANS64.RED RZ, [R3+URZ], R4 ;  /* 0x0000000403ffa9a7 */ /* 0x0003e200080004ff */
[----:B------:R-:W-:Y:S01]  /*2850*/  UIADD3 UR6, UPT, UPT, UR6, 0x1, URZ ;  /* 0x0000000106067890 */ /* 0x000fe2000fffe0ff */
[----:B------:R-:W-:-:S03]  /*2860*/  VIADD R8, R8, 0x1 ;  /* 0x0000000108087836 */ /* 0x000fc60000000000 */
[----:B------:R-:W-:Y:S02]  /*2870*/  UISETP.NE.AND UP0, UPT, UR6, 0x2, UPT ;  /* 0x000000020600788c */ /* 0x000fe4000bf05270 */
[----:B------:R-:W-:Y:S06]  /*2880*/  UGETNEXTWORKID.BROADCAST [UR4], [UR5] ;  /* 0x00000000040073ca */ /* 0x000fec0008000100 */
[----:B------:R-:W-:Y:S01]  /*2890*/  USEL UR4, URZ, 0x1, UP0 ;  /* 0x00000001ff047887 */ /* 0x000fe20008000000 */
[----:B------:R-:W-:Y:S01]  /*28a0*/  ISETP.NE.AND P0, PT, R8, 0x2, PT ;  /* 0x000000020800780c */ /* 0x000fe20003f05270 */
[----:B------:R-:W-:Y:S01]  /*28b0*/  USEL UR6, UR6, URZ, UP0 ;  /* 0x000000ff06067287 */ /* 0x000fe20008000000 */
[----:B------:R-:W2:Y:S03]  /*28c0*/  SYNCS.PHASECHK.TRANS64.TRYWAIT P1, [R0+URZ+0xb0], R5 ;  /* 0x0000b005000075a7 */ /* 0x000ea600080211ff */
[----:B------:R-:W-:Y:S01]  /*28d0*/  LOP3.LUT R12, R12, UR4, RZ, 0x3c, !PT ;  /* 0x000000040c0c7c12 */ /* 0x000fe2000f8e3cff */
[----:B-12---:R-:W-:Y:S07]  /*28e0*/  @!P1 BRA `(.L_x_45) ;  /* 0x0000008400fc9947 */ /* 0x006fee0003800000 */
.L_x_148:
[C---:B------:R-:W-:Y:S01]  /*28f0*/  LEA R4, R11.reuse, UR37, 0x4 ;  /* 0x000000250b047c11 */ /* 0x040fe2000f8e20ff */
[----:B-1----:R-:W-:Y:S01]  /*2900*/  VIADD R0, R0, 0xc0 ;  /* 0x000000c000007836 */ /* 0x002fe20000000000 */
[----:B------:R-:W-:Y:S01]  /*2910*/  SEL R8, R8, RZ, P0 ;  /* 0x000000ff08087207 */ /* 0x000fe20000000000 */
[----:B------:R-:W-:-:S03]  /*2920*/  VIADD R11, R11, 0x1 ;  /* 0x000000010b0b7836 */ /* 0x000fc60000000000 */
[----:B------:R-:W1:Y:S01]  /*2930*/  LDS.128 R4, [R4+0x120] ;  /* 0x0001200004047984 */ /* 0x000e620000000c00 */
[----:B------:R-:W-:Y:S02]  /*2940*/  PRMT R0, RZ, 0x654, R0 ;  /* 0x00000654ff007816 */ /* 0x000fe40000000000 */
[C---:B------:R-:W-:Y:S01]  /*2950*/  ISETP.NE.AND P1, PT, R11.reuse, 0x2, PT ;  /* 0x000000020b00780c */ /* 0x040fe20003f25270 */
[----:B------:R-:W-:Y:S01]  /*2960*/  @!PT LDS RZ, [RZ] ;  /* 0x00000000fffff984 */ /* 0x000fe20000000800 */
[----:B------:R-:W-:Y:S01]  /*2970*/  @!PT LDS RZ, [RZ] ;  /* 0x00000000fffff984 */ /* 0x000fe20000000800 */
[----:B------:R-:W-:Y:S01]  /*2980*/  @!PT LDS RZ, [RZ] ;  /* 0x00000000fffff984 */ /* 0x000fe20000000800 */
[----:B------:R-:W-:Y:S01]  /*2990*/  @!PT LDS RZ, [RZ] ;  /* 0x00000000fffff984 */ /* 0x000fe20000000800 */
[----:B------:R2:W-:Y:S06]  /*29a0*/  MEMBAR.ALL.CTA ;  /* 0x0000000000007992 */ /* 0x0005ec0000008000 */
[----:B--2---:R-:W2:Y:S01]  /*29b0*/  FENCE.VIEW.ASYNC.S ;  /* 0x00000000000073c6 */ /* 0x004ea20000000000 */
[----:B------:R-:W-:Y:S01]  /*29c0*/  SEL R11, R11, RZ, P1 ;  /* 0x000000ff0b0b7207 */ /* 0x000fe20000800000 */
[----:B--2---:R2:W-:Y:S01]  /*29d0*/  SYNCS.ARRIVE.TRANS64.RED.A1T0 RZ, [R0+URZ], RZ ;  /* 0x000000ff00ff79a7 */ /* 0x0045e200081004ff */
[----:B-1----:R-:W-:-:S02]  /*29e0*/  LOP3.LUT P3, RZ, R6, 0x1, RZ, 0xc0, !PT ;  /* 0x0000000106ff7812 */ /* 0x002fc4000786c0ff */
[----:B------:R-:W-:-:S04]  /*29f0*/  SEL R5, RZ, 0x1, P1 ;  /* 0x00000001ff057807 */ /* 0x000fc80000800000 */
[----:B------:R-:W-:Y:S02]  /*2a00*/  LOP3.LUT R10, R10, R5, RZ, 0x3c, !PT ;  /* 0x000000050a0a7212 */ /* 0x000fe400078e3cff */
[----:B--2---:R-:W-:-:S04]  /*2a10*/  SEL R0, RZ, 0x1, P0 ;  /* 0x00000001ff007807 */ /* 0x004fc80000000000 */
[----:B------:R-:W-:Y:S01]  /*2a20*/  LOP3.LUT R9, R9, R0, RZ, 0x3c, !PT ;  /* 0x0000000009097212 */ /* 0x000fe200078e3cff */
[----:B------:R-:W-:Y:S06]  /*2a30*/  @P3 BRA `(.L_x_46) ;  /* 0xfffffffc002c3947 */ /* 0x000fec000383ffff */
[----:B------:R-:W-:Y:S01]  /*2a40*/  ULEA UR5, UR6, UR37, 0x3 ;  /* 0x0000002506057291 */ /* 0x000fe2000f8e18ff */
[----:B------:R-:W-:-:S08]  /*2a50*/  SHF.L.U32 R3, R12, 0x1f, RZ ;  /* 0x0000001f0c037819 */ /* 0x000fd000000006ff */
[----:B------:R-:W1:Y:S02]  /*2a60*/  SYNCS.PHASECHK.TRANS64 P0, [UR5+0xc0], R3 ;  /* 0x0000c003ff0075a7 */ /* 0x000e640008001005 */
[----:B-1----:R-:W-:Y:S05]  /*2a70*/  @P0 BRA `(.L_x_47) ;  /* 0x0000000000080947 */ /* 0x002fea0003800000 */
[----:B------:R-:W1:Y:S02]  /*2a80*/  SYNCS.PHASECHK.TRANS64.TRYWAIT P0, [UR5+0xc0], R3 ;  /* 0x0000c003ff0075a7 */ /* 0x000e640008001105 */
[----:B-1----:R-:W-:Y:S05]  /*2a90*/  @!P0 BRA `(.L_x_48) ;  /* 0x0000008400a48947 */ /* 0x002fea0003800000 */
.L_x_47:
[----:B------:R-:W-:-:S04]  /*2aa0*/  UIADD3 UR4, UPT, UPT, UR6, 0x1, URZ ;  /* 0x0000000106047890 */ /* 0x000fc8000fffe0ff */
[----:B------:R-:W-:-:S04]  /*2ab0*/  UISETP.NE.AND UP0, UPT, UR4, 0x2, UPT ;  /* 0x000000020400788c */ /* 0x000fc8000bf05270 */
[----:B------:R-:W-:Y:S02]  /*2ac0*/  USEL UR7, URZ, 0x1, UP0 ;  /* 0x00000001ff077887 */ /* 0x000fe40008000000 */
[----:B------:R-:W-:-:S04]  /*2ad0*/  USEL UR4, UR4, URZ, UP0 ;  /* 0x000000ff04047287 */ /* 0x000fc80008000000 */
[----:B------:R-:W-:Y:S01]  /*2ae0*/  ULEA UR4, UR4, UR37, 0x3 ;  /* 0x0000002504047291 */ /* 0x000fe2000f8e18ff */
[----:B-1----:R-:W-:-:S04]  /*2af0*/  LOP3.LUT R3, R12, UR7, RZ, 0x3c, !PT ;  /* 0x000000070c037c12 */ /* 0x002fc8000f8e3cff */
[----:B------:R-:W-:-:S04]  /*2b00*/  SHF.L.U32 R0, R3, 0x1f, RZ ;  /* 0x0000001f03007819 */ /* 0x000fc800000006ff */
[----:B------:R-:W1:Y:S02]  /*2b10*/  SYNCS.PHASECHK.TRANS64 P0, [UR4+0xc0], R0 ;  /* 0x0000c000ff0075a7 */ /* 0x000e640008001004 */
[----:B-1----:R-:W-:Y:S05]  /*2b20*/  @P0 EXIT ;  /* 0x000000000000094d */ /* 0x002fea0003800000 */
[----:B------:R-:W-:Y:S02]  /*2b30*/  SHF.L.U32 R3, R3, 0x1f, RZ ;  /* 0x0000001f03037819 */ /* 0x000fe400000006ff */
[----:B------:R-:W-:-:S07]  /*2b40*/  MOV R0, UR4 ;  /* 0x0000000400007c02 */ /* 0x000fce0008000f00 */
.L_x_49:
[----:B-1----:R1:W2:Y:S02]  /*2b50*/  SYNCS.PHASECHK.TRANS64.TRYWAIT P0, [R0+URZ+0xc0], R3 ;  /* 0x0000c003000075a7 */ /* 0x0022a400080011ff */
[----:B--2---:R-:W-:Y:S05]  /*2b60*/  @!P0 NANOSLEEP.SYNCS 0x989680 ;  /* 0x009896800000895d */ /* 0x004fea0003900000 */
[----:B------:R-:W2:Y:S02]  /*2b70*/  @!P0 SYNCS.PHASECHK.TRANS64 P0, [R0+URZ+0xc0], R3 ;  /* 0x0000c003000085a7 */ /* 0x000ea400080010ff */
[----:B--2---:R-:W-:Y:S05]  /*2b80*/  @P0 EXIT ;  /* 0x000000000000094d */ /* 0x004fea0003800000 */
[----:B------:R-:W-:Y:S05]  /*2b90*/  BRA `(.L_x_49) ;  /* 0xfffffffc00ec7947 */ /* 0x000fea000383ffff */
.L_x_42:
[----:B------:R-:W-:-:S09]  /*2ba0*/  UISETP.NE.AND UP1, UPT, UR8, URZ, UPT ;  /* 0x000000ff0800728c */ /* 0x000fd2000bf25270 */
[----:B------:R-:W-:Y:S05]  /*2bb0*/  BRA.U UP1, `(.L_x_50) ;  /* 0x0000000d01347547 */ /* 0x000fea000b800000 */
[----:B------:R-:W-:Y:S01]  /*2bc0*/  UMOV UR4, 0x40 ;  /* 0x0000004000047882 */ /* 0x000fe20000000000 */
[----:B------:R-:W-:Y:S01]  /*2bd0*/  NOP ;  /* 0x0000000000007918 */ /* 0x000fe20000000000 */
[----:B------:R-:W-:Y:S01]  /*2be0*/  ULEA UR4, UR37, UR4, 0x18 ;  /* 0x0000000425047291 */ /* 0x000fe2000f8ec0ff */
[----:B------:R-:W-:Y:S02]  /*2bf0*/  UMOV UR5, 0x400 ;  /* 0x0000040000057882 */ /* 0x000fe40000000000 */
[----:B------:R-:W-:-:S06]  /*2c00*/  ULEA UR37, UR37, UR5, 0x18 ;  /* 0x0000000525257291 */ /* 0x000fcc000f8ec0ff */
[----:B------:R-:W1:Y:S02]  /*2c10*/  LDS.U8 R0, [UR4+0x1c] ;  /* 0x00001c04ff007984 */ /* 0x000e640008000000 */
[----:B-1----:R-:W-:-:S13]  /*2c20*/  ISETP.NE.AND P0, PT, R0, RZ, PT ;  /* 0x000000ff0000720c */ /* 0x002fda0003f05270 */
[----:B------:R-:W-:Y:S05]  /*2c30*/  @P0 BRA `(.L_x_51) ;  /* 0x0000000000580947 */ /* 0x000fea0003800000 */
[----:B------:R-:W-:-:S13]  /*2c40*/  ELECT P0, URZ, PT ;  /* 0x0000000000ff782f */ /* 0x000fda0003800000 */
[----:B------:R-:W-:Y:S05]  /*2c50*/  @!P0 BRA `(.L_x_52) ;  /* 0x0000000000608947 */ /* 0x000fea0003800000 */
[----:B------:R-:W-:Y:S01]  /*2c60*/  UMOV UR5, 0x10 ;  /* 0x0000001000057882 */ /* 0x000fe20000000000 */
[----:B------:R-:W-:Y:S01]  /*2c70*/  HFMA2 R0, -RZ, RZ, 0, 5.9604644775390625e-08 ;  /* 0x00000001ff007431 */ /* 0x000fe200000001ff */
[----:B------:R-:W-:-:S03]  /*2c80*/  MOV R2, 0xffff ;  /* 0x0000ffff00027802 */ /* 0x000fc60000000f00 */
[----:B------:R-:W-:Y:S04]  /*2c90*/  DEPBAR.LE SB1, 0x36 ;  /* 0x00009d800000791a */ /* 0x000fe80000000000 */
[----:B------:R-:W1:Y:S02]  /*2ca0*/  UTCATOMSWS.FIND_AND_SET.ALIGN UP0, UR5, UR5 ;  /* 0x00000005000575e3 */ /* 0x000e640008000800 */
[----:B-1----:R-:W-:Y:S01]  /*2cb0*/  MOV R3, UR5 ;  /* 0x0000000500037c02 */ /* 0x002fe20008000f00 */
[----:B------:R-:W-:Y:S06]  /*2cc0*/  BRA.U UP0, `(.L_x_53) ;  /* 0x0000000100187547 */ /* 0x000fec000b800000 */
.L_x_54:
[----:B------:R-:W-:Y:S05]  /*2cd0*/  NANOSLEEP 0x64 ;  /* 0x000000640000795d */ /* 0x000fea0003800000 */
[----:B------:R-:W-:-:S05]  /*2ce0*/  UMOV UR5, 0x10 ;  /* 0x0000001000057882 */ /* 0x000fca0000000000 */
[----:B------:R-:W-:Y:S04]  /*2cf0*/  DEPBAR.LE SB1, 0x36 ;  /* 0x00009d800000791a */ /* 0x000fe80000000000 */
[----:B------:R-:W1:Y:S02]  /*2d00*/  UTCATOMSWS.FIND_AND_SET.ALIGN UP0, UR5, UR5 ;  /* 0x00000005000575e3 */ /* 0x000e640008000800 */
[----:B-1----:R-:W-:Y:S01]  /*2d10*/  MOV R3, UR5 ;  /* 0x0000000500037c02 */ /* 0x002fe20008000f00 */
[----:B------:R-:W-:Y:S05]  /*2d20*/  BRA.U !UP0, `(.L_x_54) ;  /* 0xfffffffd08e87547 */ /* 0x000fea000b83ffff */
.L_x_53:
[-C--:B------:R-:W-:Y:S02]  /*2d30*/  SHF.L.U32 R2, R2, R3.reuse, RZ ;  /* 0x0000000302027219 */ /* 0x080fe400000006ff */
[----:B------:R-:W-:Y:S01]  /*2d40*/  SHF.L.U32 R0, R0, R3, RZ ;  /* 0x0000000300007219 */ /* 0x000fe200000006ff */
[----:B------:R-:W-:Y:S02]  /*2d50*/  IMAD.SHL.U32 R3, R3, 0x20, RZ ;  /* 0x0000002003037824 */ /* 0x000fe400078e00ff */
[----:B------:R1:W-:Y:S04]  /*2d60*/  ATOMS.OR RZ, [UR4+0x14], R2 ;  /* 0x00001402ffff798c */ /* 0x0003e8000b000004 */
[----:B------:R1:W-:Y:S04]  /*2d70*/  ATOMS.OR RZ, [UR4+0x18], R0 ;  /* 0x00001800ffff798c */ /* 0x0003e8000b000004 */
[----:B------:R1:W-:Y:S01]  /*2d80*/  STS [UR37+0x140], R3 ;  /* 0x00014003ff007988 */ /* 0x0003e20008000825 */
[----:B------:R-:W-:Y:S05]  /*2d90*/  BRA `(.L_x_52) ;  /* 0x0000000000107947 */ /* 0x000fea0003800000 */
.L_x_51:
[----:B------:R-:W-:Y:S02]  /*2da0*/  MOV R0, 0xffffffff ;  /* 0xffffffff00007802 */ /* 0x000fe40000000f00 */
[----:B------:R-:W-:-:S03]  /*2db0*/  MOV R2, 0x2de0 ;  /* 0x00002de000027802 */ /* 0x000fc60000000f00 */
[----:B------:R1:W-:Y:S04]  /*2dc0*/  STS [UR37+0x140], R0 ;  /* 0x00014000ff007988 */ /* 0x0003e80008000825 */
[----:B-1-3-5:R-:W-:Y:S05]  /*2dd0*/  CALL.REL.NOINC `($__internal_1_$__cuda_sm10x_tcgen05_guardrail_trap_phase_invalid_during_alloc) ;  /* 0x0000008800bc7944 */ /* 0x02afea0003c00000 */
.L_x_52:
[----:B------:R-:W-:Y:S05]  /*2de0*/  WARPSYNC.ALL ;  /* 0x0000000000007948 */ /* 0x000fea0003800000 */
[----:B------:R-:W2:Y:S01]  /*2df0*/  S2UR UR6, SR_CgaCtaId ;  /* 0x00000000000679c3 */ /* 0x000ea20000008800 */
[----:B------:R-:W-:Y:S01]  /*2e00*/  UMOV UR4, 0x400 ;  /* 0x0000040000047882 */ /* 0x000fe20000000000 */
[----:B------:R-:W-:-:S06]  /*2e10*/  NOP ;  /* 0x0000000000007918 */ /* 0x000fcc0000000000 */
[----:B------:R-:W-:Y:S06]  /*2e20*/  BAR.ARV 0x6, 0xa0 ;  /* 0x0182800000007b1d */ /* 0x000fec0000002000 */
[----:B------:R-:W4:Y:S01]  /*2e30*/  LDCU UR7, c[0x0][0x38c] ;  /* 0x00007180ff0777ac */ /* 0x000f220008000800 */
[----:B------:R-:W-:Y:S01]  /*2e40*/  IMAD.MOV.U32 R11, RZ, RZ, 0x1 ;  /* 0x00000001ff0b7424 */ /* 0x000fe200078e00ff */
[----:B------:R-:W-:Y:S01]  /*2e50*/  CS2R R8, SRZ ;  /* 0x0000000000087805 */ /* 0x000fe2000001ff00 */
[----:B------:R-:W-:Y:S01]  /*2e60*/  IMAD.MOV.U32 R10, RZ, RZ, RZ ;  /* 0x000000ffff0a7224 */ /* 0x000fe200078e00ff */
[----:B------:R-:W-:Y:S01]  /*2e70*/  UMOV UR18, URZ ;  /* 0x000000ff00127c82 */ /* 0x000fe20008000000 */
[----:B------:R-:W-:Y:S01]  /*2e80*/  UMOV UR17, URZ ;  /* 0x000000ff00117c82 */ /* 0x000fe20008000000 */
[----:B------:R-:W-:Y:S01]  /*2e90*/  UMOV UR22, 0x0 ;  /* 0x0000000000167882 */ /* 0x000fe20000000000 */
[----:B------:R-:W-:Y:S01]  /*2ea0*/  UMOV UR23, 0x8400490 ;  /* 0x0840049000177882 */ /* 0x000fe20000000000 */
[----:B------:R-:W-:Y:S01]  /*2eb0*/  UMOV UR20, 0x0 ;  /* 0x0000000000147882 */ /* 0x000fe20000000000 */
[----:B------:R-:W-:Y:S01]  /*2ec0*/  UMOV UR21, 0x8400490 ;  /* 0x0840049000157882 */ /* 0x000fe20000000000 */
[----:B--2---:R-:W-:Y:S01]  /*2ed0*/  ULEA UR6, UR6, UR4, 0x18 ;  /* 0x0000000406067291 */ /* 0x004fe2000f8ec0ff */
[----:B------:R-:W2:Y:S03]  /*2ee0*/  LDCU UR4, c[0x0][0x38c] ;  /* 0x00007180ff0477ac */ /* 0x000ea60008000800 */
[----:B------:R-:W-:-:S02]  /*2ef0*/  UIADD3 UR11, UPT, UPT, UR6, 0x10800, URZ ;  /* 0x00010800060b7890 */ /* 0x000fc4000fffe0ff */
[----:B----4-:R-:W-:-:S03]  /*2f00*/  UIADD3 UR7, UPT, UPT, UR7, 0x1f, URZ ;  /* 0x0000001f07077890 */ /* 0x010fc6000fffe0ff */
[----:B-1----:R-:W1:Y:S01]  /*2f10*/  LDS R0, [UR6+0x140] ;  /* 0x00014006ff007984 */ /* 0x002e620008000800 */
[----:B------:R-:W-:Y:S02]  /*2f20*/  UIADD3 UR12, UPT, UPT, UR6, 0x1c800, URZ ;  /* 0x0001c800060c7890 */ /* 0x000fe4000fffe0ff */
[----:B------:R-:W-:Y:S02]  /*2f30*/  USHF.R.S32.HI UR5, URZ, 0x1f, UR7 ;  /* 0x0000001fff057899 */ /* 0x000fe40008011407 */
[----:B------:R-:W-:Y:S02]  /*2f40*/  USHF.R.U32.HI UR11, URZ, 0x4, UR11 ;  /* 0x00000004ff0b7899 */ /* 0x000fe4000801160b */
[----:B------:R-:W-:Y:S02]  /*2f50*/  ULEA.HI UR5, UR5, UR7, URZ, 0x5 ;  /* 0x0000000705057291 */ /* 0x000fe4000f8f28ff */
[----:B------:R-:W-:Y:S02]  /*2f60*/  USHF.R.U32.HI UR12, URZ, 0x4, UR12 ;  /* 0x00000004ff0c7899 */ /* 0x000fe4000801160c */
[----:B------:R-:W-:-:S02]  /*2f70*/  USHF.R.S32.HI UR5, URZ, 0x5, UR5 ;  /* 0x00000005ff057899 */ /* 0x000fc40008011405 */
[----:B------:R-:W-:Y:S02]  /*2f80*/  ULOP3.LUT UR11, UR11, 0x3fff, URZ, 0xc0, !UPT ;  /* 0x00003fff0b0b7892 */ /* 0x000fe4000f8ec0ff */
[----:B------:R-:W-:Y:S02]  /*2f90*/  UISETP.LT.AND UP0, UPT, UR5, 0x1, UPT ;  /* 0x000000010500788c */ /* 0x000fe4000bf01270 */
[----:B------:R-:W-:Y:S02]  /*2fa0*/  ULOP3.LUT UR12, UR12, 0x3fff, URZ, 0xc0, !UPT ;  /* 0x00003fff0c0c7892 */ /* 0x000fe4000f8ec0ff */
[----:B------:R-:W-:Y:S02]  /*2fb0*/  USEL UR10, UR5, 0x1, !UP0 ;  /* 0x00000001050a7887 */ /* 0x000fe4000c000000 */
[----:B------:R-:W-:Y:S02]  /*2fc0*/  ULOP3.LUT UR11, UR11, 0x10000, URZ, 0xfc, !UPT ;  /* 0x000100000b0b7892 */ /* 0x000fe4000f8efcff */
[----:B------:R-:W-:-:S02]  /*2fd0*/  ULOP3.LUT UR12, UR12, 0x10000, URZ, 0xfc, !UPT ;  /* 0x000100000c0c7892 */ /* 0x000fc4000f8efcff */
[----:B------:R-:W-:Y:S02]  /*2fe0*/  UIADD3 UR10, UPT, UPT, -UR10, URZ, URZ ;  /* 0x000000ff0a0a7290 */ /* 0x000fe4000fffe1ff */
[----:B--2---:R-:W-:Y:S01]  /*2ff0*/  UISETP.GE.AND UP3, UPT, UR4, 0x1, UPT ;  /* 0x000000010400788c */ /* 0x004fe2000bf66270 */
[----:B-1----:R-:W-:-:S15]  /*3000*/  R2UR UR19, R0 ;  /* 0x00000000001372ca */ /* 0x002fde00000e0000 */
.L_x_61:
[----:B------:R-:W-:Y:S02]  /*3010*/  LEA R0, R10, UR6, 0x3 ;  /* 0x000000060a007c11 */ /* 0x000fe4000f8e18ff */
[----:B------:R-:W-:Y:S02]  /*3020*/  SHF.L.U32 R5, R9, 0x1f, RZ ;  /* 0x0000001f09057819 */ /* 0x000fe400000006ff */
[----:B------:R-:W-:Y:S01]  /*3030*/  PLOP3.LUT P0, PT, PT, PT, UP3, 0x80, 0x8 ;  /* 0x000000000008781c */ /* 0x000fe20003f0f038 */
[----:B------:R-:W-:Y:S01]  /*3040*/  VIADD R3, R0, 0xc0 ;  /* 0x000000c000037836 */ /* 0x000fe20000000000 */
[----:B-1----:R-:W1:Y:S02]  /*3050*/  SYNCS.PHASECHK.TRANS64.TRYWAIT P1, [R0+URZ+0xb0], R5 ;  /* 0x0000b005000075a7 */ /* 0x002e6400080211ff */
[----:B-1--4-:R-:W-:Y:S09]  /*3060*/  @!P1 BRA `(.L_x_55) ;  /* 0x0000008000489947 */ /* 0x012ff20003800000 */
.L_x_150:
[----:B------:R-:W-:Y:S01]  /*3070*/  LEA R4, R10, UR6, 0x4 ;  /* 0x000000060a047c11 */ /* 0x000fe2000f8e20ff */
[----:B------:R-:W-:Y:S01]  /*3080*/  @UP3 ULEA UR4, UR17, UR6, 0x3 ;  /* 0x0000000611043291 */ /* 0x000fe2000f8e18ff */
[----:B------:R-:W-:Y:S01]  /*3090*/  PLOP3.LUT P2, PT, PT, PT, PT, 0x80, 0x8 ;  /* 0x000000000008781c */ /* 0x000fe20003f4f070 */
[----:B------:R-:W-:Y:S01]  /*30a0*/  ULEA UR8, UR18, UR6, 0x3 ;  /* 0x0000000612087291 */ /* 0x000fe2000f8e18ff */
[----:B------:R-:W-:Y:S01]  /*30b0*/  PRMT R3, RZ, 0x654, R3 ;  /* 0x00000654ff037816 */ /* 0x000fe20000000003 */
[----:B------:R-:W-:Y:S01]  /*30c0*/  ULEA UR9, UR18, UR19, 0x8 ;  /* 0x0000001312097291 */ /* 0x000fe2000f8e40ff */
[----:B-1----:R-:W1:Y:S01]  /*30d0*/  LDS.128 R4, [R4+0x120] ;  /* 0x0001200004047984 */ /* 0x002e620000000c00 */
[----:B------:R-:W-:Y:S02]  /*30e0*/  @P0 SHF.L.U32 R2, R8, 0x1f, RZ ;  /* 0x0000001f08020819 */ /* 0x000fe400000006ff */
[----:B------:R-:W-:Y:S01]  /*30f0*/  SHF.L.U32 R0, R11, 0x1f, RZ ;  /* 0x0000001f0b007819 */ /* 0x000fe200000006ff */
[----:B------:R-:W-:Y:S01]  /*3100*/  @!PT LDS RZ, [RZ] ;  /* 0x00000000fffff984 */ /* 0x000fe20000000800 */
[----:B------:R-:W-:Y:S01]  /*3110*/  @!PT LDS RZ, [RZ] ;  /* 0x00000000fffff984 */ /* 0x000fe20000000800 */
[----:B------:R-:W-:Y:S01]  /*3120*/  @!PT LDS RZ, [RZ] ;  /* 0x00000000fffff984 */ /* 0x000fe20000000800 */
[----:B------:R-:W-:Y:S01]  /*3130*/  @!PT LDS RZ, [RZ] ;  /* 0x00000000fffff984 */ /* 0x000fe20000000800 */
[----:B------:R2:W-:Y:S06]  /*3140*/  MEMBAR.ALL.CTA ;  /* 0x0000000000007992 */ /* 0x0005ec0000008000 */
[----:B--2---:R-:W2:Y:S02]  /*3150*/  FENCE.VIEW.ASYNC.S ;  /* 0x00000000000073c6 */ /* 0x004ea40000000000 */
[----:B--2---:R2:W-:Y:S01]  /*3160*/  SYNCS.ARRIVE.TRANS64.RED.A1T0 RZ, [R3+URZ], RZ ;  /* 0x000000ff03ff79a7 */ /* 0x0045e200081004ff */
[----:B------:R2:W4:Y:S01]  /*3170*/  @P0 SYNCS.PHASECHK.TRANS64.TRYWAIT P2, [UR4], R2 ;  /* 0x00000002ff0005a7 */ /* 0x0005220008041104 */
[----:B-1----:R-:W-:Y:S01]  /*3180*/  LOP3.LUT P1, RZ, R6, 0x1, RZ, 0xc0, !PT ;  /* 0x0000000106ff7812 */ /* 0x002fe2000782c0ff */
[----:B------:R-:W1:Y:S02]  /*3190*/  SYNCS.PHASECHK.TRANS64.TRYWAIT P0, [UR8+0xe0], R0 ;  /* 0x0000e000ff0075a7 */ /* 0x000e640008001108 */
[----:B-12-4-:R-:W-:Y:S10]  /*31a0*/  @!P0 BRA `(.L_x_56) ;  /* 0x00000080000c8947 */ /* 0x016ff40003800000 */
.L_x_152:
[----:B------:R-:W-:Y:S01]  /*31b0*/  IADD3 R10, PT, PT, R10, 0x1, RZ ;  /* 0x000000010a0a7810 */ /* 0x000fe20007ffe0ff */
[----:B------:R-:W-:Y:S06]  /*31c0*/  BRA.U !UP3, `(.L_x_57) ;  /* 0x000000010b987547 */ /* 0x000fec000b800000 */
[----:B------:R-:W-:Y:S01]  /*31d0*/  UPLOP3.LUT UP4, UPT, UPT, UPT, UPT, 0x40, 0x4 ;  /* 0x000000000004789c */ /* 0x000fe20003f8e870 */
[----:B------:R-:W-:Y:S01]  /*31e0*/  UMOV UR16, UR10 ;  /* 0x0000000a00107c82 */ /* 0x000fe20008000000 */
[----:B------:R-:W-:Y:S01]  /*31f0*/  UMOV UR15, UR5 ;  /* 0x00000005000f7c82 */ /* 0x000fe20008000000 */
[----:B------:R-:W-:-:S08]  /*3200*/  UMOV UR14, UR17 ;  /* 0x00000011000e7c82 */ /* 0x000fd00008000000 */
.L_x_60:
[----:B------:R-:W-:Y:S02]  /*3210*/  UIADD3 UR16, UPT, UPT, UR16, 0x1, URZ ;  /* 0x0000000110107890 */ /* 0x000fe4000fffe0ff */
[----:B--2---:R-:W-:Y:S02]  /*3220*/  ULEA UR7, UR14, UR6, 0x3 ;  /* 0x000000060e077291 */ /* 0x004fe4000f8e18ff */
[----:B------:R-:W-:Y:S01]  /*3230*/  UISETP.NE.AND UP0, UPT, UR16, URZ, UPT ;  /* 0x000000ff1000728c */ /* 0x000fe2000bf05270 */
[----:B----4-:R-:W-:Y:S10]  /*3240*/  @P2 BRA `(.L_x_58) ;  /* 0x00000000000c2947 */ /* 0x010ff40003800000 */
[----:B-1----:R-:W-:Y:S04]  /*3250*/  SHF.L.U32 R3, R8, 0x1f, RZ ;  /* 0x0000001f08037819 */ /* 0x002fe800000006ff */
[----:B------:R-:W1:Y:S02]  /*3260*/  SYNCS.PHASECHK.TRANS64.TRYWAIT P0, [UR7], R3 ;  /* 0x00000003ff0075a7 */ /* 0x000e640008001107 */
[----:B-1----:R-:W-:Y:S05]  /*3270*/  @!P0 BRA `(.L_x_59) ;  /* 0x0000007c00f08947 */ /* 0x002fea0003800000 */
.L_x_58:
[----:B------:R-:W-:Y:S01]  /*3280*/  UISETP.NE.AND UP1, UPT, UR15, 0x1, UPT ;  /* 0x000000010f00788c */ /* 0x000fe2000bf25270 */
[----:B------:R-:W-:Y:S01]  /*3290*/  PLOP3.LUT P2, PT, PT, PT, PT, 0x80, 0x8 ;  /* 0x000000000008781c */ /* 0x000fe20003f4f070 */
[----:B------:R-:W-:Y:S02]  /*32a0*/  UIADD3 UR17, UPT, UPT, UR14, 0x1, URZ ;  /* 0x000000010e117890 */ /* 0x000fe4000fffe0ff */
[----:B------:R-:W-:Y:S02]  /*32b0*/  ULEA UR24, UR14, UR12, 0xa ;  /* 0x0000000c0e187291 */ /* 0x000fe4000f8e50ff */
[----:B------:R-:W-:Y:S01]  /*32c0*/  UISETP.NE.AND UP2, UPT, UR17, 0x6, UPT ;  /* 0x000000061100788c */ /* 0x000fe2000bf45270 */
[----:B------:R-:W-:Y:S01]  /*32d0*/  PLOP3.LUT P0, PT, PT, PT, UP1, 0x80, 0x8 ;  /* 0x000000000008781c */ /* 0x000fe20003f0f018 */
[----:B------:R-:W-:Y:S02]  /*32e0*/  ULEA UR26, UR14, UR11, 0x9 ;  /* 0x0000000b0e1a7291 */ /* 0x000fe4000f8e48ff */
[----:B------:R-:W-:Y:S02]  /*32f0*/  USEL UR13, URZ, 0x1, UP2 ;  /* 0x00000001ff0d7887 */ /* 0x000fe40009000000 */
[----:B------:R-:W-:Y:S02]  /*3300*/  USEL UR17, UR17, URZ, UP2 ;  /* 0x000000ff11117287 */ /* 0x000fe40009000000 */
[----:B------:R-:W-:Y:S02]  /*3310*/  UIADD3 UR30, UPT, UPT, UR24, 0x2, URZ ;  /* 0x00000002181e7890 */ /* 0x000fe4000fffe0ff */
[----:B------:R-:W-:Y:S01]  /*3320*/  @UP1 ULEA UR4, UR17, UR6, 0x3 ;  /* 0x0000000611041291 */ /* 0x000fe2000f8e18ff */
[----:B------:R-:W-:Y:S01]  /*3330*/  LOP3.LUT R8, R8, UR13, RZ, 0x3c, !PT ;  /* 0x0000000d08087c12 */ /* 0x000fe2000f8e3cff */
[----:B------:R-:W-:Y:S02]  /*3340*/  UIADD3 UR28, UPT, UPT, UR26, 0x2, URZ ;  /* 0x000000021a1c7890 */ /* 0x000fe4000fffe0ff */
[----:B------:R-:W-:Y:S01]  /*3350*/  UIADD3 UR7, UPT, UPT, UR7, 0x30, URZ ;  /* 0x0000003007077890 */ /* 0x000fe2000fffe0ff */
[----:B-1----:R-:W-:Y:S01]  /*3360*/  @P0 SHF.L.U32 R0, R8, 0x1f, RZ ;  /* 0x0000001f08000819 */ /* 0x002fe200000006ff */
[----:B------:R-:W-:Y:S01]  /*3370*/  UMOV UR25, 0x80004020 ;  /* 0x8000402000197882 */ /* 0x000fe20000000000 */
[----:B------:R-:W-:Y:S01]  /*3380*/  UMOV UR27, 0x80004020 ;  /* 0x80004020001b7882 */ /* 0x000fe20000000000 */
[----:B------:R-:W-:Y:S01]  /*3390*/  UMOV UR31, 0x80004020 ;  /* 0x80004020001f7882 */ /* 0x000fe20000000000 */
[----:B------:R2:W4:Y:S01]  /*33a0*/  @P0 SYNCS.PHASECHK.TRANS64.TRYWAIT P2, [UR4], R0 ;  /* 0x00000000ff0005a7 */ /* 0x0005220008041104 */
[----:B------:R-:W-:Y:S01]  /*33b0*/  UIADD3 UR15, UPT, UPT, UR15, -0x1, URZ ;  /* 0xffffffff0f0f7890 */ /* 0x000fe2000fffe0ff */
[----:B------:R2:W-:Y:S01]  /*33c0*/  UTCHMMA gdesc[UR26], gdesc[UR24], tmem[UR9], tmem[UR22], idesc[UR23], UP4 ;  /* 0x00ff16181a0075ea */ /* 0x0005e2000a000009 */
[----:B------:R-:W-:Y:S01]  /*33d0*/  UPLOP3.LUT UP4, UPT, UPT, UPT, UPT, 0x80, 0x8 ;  /* 0x000000000008789c */ /* 0x000fe20003f8f070 */
[----:B------:R-:W-:Y:S01]  /*33e0*/  UMOV UR29, 0x80004020 ;  /* 0x80004020001d7882 */ /* 0x000fe20000000000 */
[----:B------:R-:W-:Y:S01]  /*33f0*/  UMOV UR14, UR17 ;  /* 0x00000011000e7c82 */ /* 0x000fe20008000000 */
[----:B------:R2:W-:Y:S01]  /*3400*/  UTCHMMA gdesc[UR28], gdesc[UR30], tmem[UR9], tmem[UR20], idesc[UR21], UPT ;  /* 0x00ff141e1c0075ea */ /* 0x0005e2000b800009 */
[----:B------:R2:W-:Y:S01]  /*3410*/  UTCBAR [UR7], URZ ;  /* 0x000000ff070073e9 */ /* 0x0005e200080000ff */
[----:B------:R-:W-:Y:S06]  /*3420*/  BRA.U UP0, `(.L_x_60) ;  /* 0xfffffffd00787547 */ /* 0x000fec000b83ffff */
.L_x_57:
[----:B------:R-:W-:Y:S01]  /*3430*/  UIADD3 UR18, UPT, UPT, UR18, 0x1, URZ ;  /* 0x0000000112127890 */ /* 0x000fe2000fffe0ff */
[C---:B------:R-:W-:Y:S01]  /*3440*/  ISETP.NE.AND P0, PT, R10.reuse, 0x2, PT ;  /* 0x000000020a00780c */ /* 0x040fe20003f05270 */
[----:B------:R-:W-:Y:S02]  /*3450*/  UIADD3 UR8, UPT, UPT, UR8, 0xd0, URZ ;  /* 0x000000d008087890 */ /* 0x000fe4000fffe0ff */
[----:B------:R-:W-:Y:S01]  /*3460*/  UISETP.NE.AND UP0, UPT, UR18, 0x2, UPT ;  /* 0x000000021200788c */ /* 0x000fe2000bf05270 */
[----:B-12---:R-:W-:Y:S02]  /*3470*/  SEL R0, RZ, 0x1, P0 ;  /* 0x00000001ff007807 */ /* 0x006fe40000000000 */
[----:B------:R-:W-:Y:S01]  /*3480*/  SEL R10, R10, RZ, P0 ;  /* 0x000000ff0a0a7207 */ /* 0x000fe20000000000 */
[----:B------:R-:W-:Y:S01]  /*3490*/  USEL UR4, URZ, 0x1, UP0 ;  /* 0x00000001ff047887 */ /* 0x000fe20008000000 */
[----:B------:R-:W-:Y:S01]  /*34a0*/  LOP3.LUT R9, R9, R0, RZ, 0x3c, !PT ;  /* 0x0000000009097212 */ /* 0x000fe200078e3cff */
[----:B------:R-:W-:Y:S01]  /*34b0*/  USEL UR18, UR18, URZ, UP0 ;  /* 0x000000ff12127287 */ /* 0x000fe20008000000 */
[----:B------:R1:W-:Y:S03]  /*34c0*/  UTCBAR [UR8], URZ ;  /* 0x000000ff080073e9 */ /* 0x0003e600080000ff */
[----:B------:R-:W-:Y:S01]  /*34d0*/  LOP3.LUT R11, R11, UR4, RZ, 0x3c, !PT ;  /* 0x000000040b0b7c12 */ /* 0x000fe2000f8e3cff */
[----:B------:R-:W-:Y:S07]  /*34e0*/  @P1 BRA `(.L_x_61) ;  /* 0xfffffff800c81947 */ /* 0x000fee000383ffff */
[----:B------:R-:W2:Y:S01]  /*34f0*/  S2UR UR4, SR_CgaCtaId ;  /* 0x00000000000479c3 */ /* 0x000ea20000008800 */
[----:B------:R-:W-:Y:S01]  /*3500*/  ELECT P0, URZ, PT ;  /* 0x0000000000ff782f */ /* 0x000fe20003800000 */
[----:B------:R-:W-:Y:S01]  /*3510*/  IMAD.MOV.U32 R0, RZ, RZ, 0x1 ;  /* 0x00000001ff007424 */ /* 0x000fe200078e00ff */
[----:B------:R-:W-:Y:S01]  /*3520*/  UIADD3 UR6, UPT, UPT, UR6, 0xe0, URZ ;  /* 0x000000e006067890 */ /* 0x000fe2000fffe0ff */
[----:B------:R-:W-:Y:S01]  /*3530*/  SHF.L.U32 R3, R11, 0x1f, RZ ;  /* 0x0000001f0b037819 */ /* 0x000fe200000006ff */
[----:B------:R-:W-:-:S03]  /*3540*/  UMOV UR5, 0x40 ;  /* 0x0000004000057882 */ /* 0x000fc60000000000 */
[----:B------:R-:W-:Y:S01]  /*3550*/  UVIRTCOUNT.DEALLOC.SMPOOL 0x80 ;  /* 0x000000800000784c */ /* 0x000fe20000000000 */
[----:B--2---:R-:W-:Y:S02]  /*3560*/  ULEA UR4, UR4, UR5, 0x18 ;  /* 0x0000000504047291 */ /* 0x004fe4000f8ec0ff */
[----:B------:R-:W-:-:S07]  /*3570*/  ULEA UR5, UR18, UR6, 0x3 ;  /* 0x0000000612057291 */ /* 0x000fce000f8e18ff */
[----:B------:R2:W-:Y:S02]  /*3580*/  @P0 STS.U8 [UR4+0x1c], R0 ;  /* 0x00001c00ff000988 */ /* 0x0005e40008000004 */
[----:B------:R-:W3:Y:S02]  /*3590*/  SYNCS.PHASECHK.TRANS64.TRYWAIT P0, [UR5], R3 ;  /* 0x00000003ff0075a7 */ /* 0x000ee40008001105 */
[----:B--23--:R-:W-:Y:S05]  /*35a0*/  @!P0 BRA `(.L_x_62) ;  /* 0x0000007c003c8947 */ /* 0x00cfea0003800000 */
.L_x_155:
[----:B------:R-:W-:-:S04]  /*35b0*/  UIADD3 UR7, UPT, UPT, UR18, 0x1, URZ ;  /* 0x0000000112077890 */ /* 0x000fc8000fffe0ff */
[----:B------:R-:W-:-:S04]  /*35c0*/  UISETP.NE.AND UP0, UPT, UR7, 0x2, UPT ;  /* 0x000000020700788c */ /* 0x000fc8000bf05270 */
[----:B------:R-:W-:Y:S02]  /*35d0*/  USEL UR5, URZ, 0x1, UP0 ;  /* 0x00000001ff057887 */ /* 0x000fe40008000000 */
[----:B------:R-:W-:-:S04]  /*35e0*/  USEL UR7, UR7, URZ, UP0 ;  /* 0x000000ff07077287 */ /* 0x000fc80008000000 */
[----:B------:R-:W-:Y:S01]  /*35f0*/  ULEA UR7, UR7, UR6, 0x3 ;  /* 0x0000000607077291 */ /* 0x000fe2000f8e18ff */
[----:B--2---:R-:W-:-:S04]  /*3600*/  LOP3.LUT R3, R11, UR5, RZ, 0x3c, !PT ;  /* 0x000000050b037c12 */ /* 0x004fc8000f8e3cff */
[----:B------:R-:W-:-:S04]  /*3610*/  SHF.L.U32 R3, R3, 0x1f, RZ ;  /* 0x0000001f03037819 */ /* 0x000fc800000006ff */
[----:B------:R-:W2:Y:S02]  /*3620*/  SYNCS.PHASECHK.TRANS64.TRYWAIT P0, [UR7], R3 ;  /* 0x00000003ff0075a7 */ /* 0x000ea40008001107 */
[----:B--2---:R-:W-:Y:S05]  /*3630*/  @!P0 BRA `(.L_x_63) ;  /* 0x0000007c00308947 */ /* 0x004fea0003800000 */
.L_x_157:
[----:B------:R-:W-:Y:S01]  /*3640*/  NOP ;  /* 0x0000000000007918 */ /* 0x000fe20000000000 */
[----:B--2---:R-:W2:Y:S01]  /*3650*/  LDS R0, [UR4+0x14] ;  /* 0x00001404ff007984 */ /* 0x004ea20008000800 */
[----:B------:R-:W-:Y:S01]  /*3660*/  ULOP3.LUT UR6, UR19, 0xffff, URZ, 0xc0, !UPT ;  /* 0x0000ffff13067892 */ /* 0x000fe2000f8ec0ff */
[----:B-1----:R-:W-:Y:S01]  /*3670*/  UMOV UR8, 0xffff ;  /* 0x0000ffff00087882 */ /* 0x002fe20000000000 */
[----:B------:R-:W-:Y:S02]  /*3680*/  UMOV UR5, 0x1 ;  /* 0x0000000100057882 */ /* 0x000fe40000000000 */
[----:B------:R-:W-:-:S04]  /*3690*/  USHF.R.U32.HI UR6, URZ, 0x5, UR6 ;  /* 0x00000005ff067899 */ /* 0x000fc80008011606 */
[----:B------:R-:W-:Y:S02]  /*36a0*/  USHF.L.U32 UR8, UR8, UR6, URZ ;  /* 0x0000000608087299 */ /* 0x000fe400080006ff */
[----:B------:R-:W-:-:S04]  /*36b0*/  USHF.L.U32 UR5, UR5, UR6, URZ ;  /* 0x0000000605057299 */ /* 0x000fc800080006ff */
[----:B--2---:R-:W-:-:S04]  /*36c0*/  LOP3.LUT R0, R0, UR8, RZ, 0xc0, !PT ;  /* 0x0000000800007c12 */ /* 0x004fc8000f8ec0ff */
[----:B------:R-:W-:-:S13]  /*36d0*/  ISETP.NE.AND P0, PT, R0, UR8, PT ;  /* 0x0000000800007c0c */ /* 0x000fda000bf05270 */
[----:B------:R-:W-:Y:S05]  /*36e0*/  @P0 BRA `(.L_x_64) ;  /* 0x0000000000580947 */ /* 0x000fea0003800000 */
[----:B------:R-:W1:Y:S02]  /*36f0*/  LDS R0, [UR4+0x18] ;  /* 0x00001804ff007984 */ /* 0x000e640008000800 */
[----:B-1----:R-:W-:-:S04]  /*3700*/  LOP3.LUT R0, R0, UR5, RZ, 0xc0, !PT ;  /* 0x0000000500007c12 */ /* 0x002fc8000f8ec0ff */
[----:B------:R-:W-:-:S13]  /*3710*/  ISETP.NE.AND P0, PT, R0, UR5, PT ;  /* 0x0000000500007c0c */ /* 0x000fda000bf05270 */
[----:B------:R-:W-:Y:S05]  /*3720*/  @P0 BRA `(.L_x_65) ;  /* 0x00000000003c0947 */ /* 0x000fea0003800000 */
[----:B------:R-:W1:Y:S01]  /*3730*/  S2R R2, SR_LANEID ;  /* 0x0000000000027919 */ /* 0x000e620000000000 */
[----:B------:R-:W-:Y:S01]  /*3740*/  ULOP3.LUT UR8, URZ, UR8, URZ, 0x33, !UPT ;  /* 0x00000008ff087292 */ /* 0x000fe2000f8e33ff */
[----:B------:R-:W-:Y:S01]  /*3750*/  LOP3.LUT R4, RZ, UR5, RZ, 0x33, !PT ;  /* 0x00000005ff047c12 */ /* 0x000fe2000f8e33ff */
[----:B------:R-:W-:Y:S02]  /*3760*/  VOTEU.ANY UR7, UPT, PT ;  /* 0x0000000000077886 */ /* 0x000fe400038e0100 */
[----:B------:R-:W-:Y:S01]  /*3770*/  UFLO.U32 UR7, UR7 ;  /* 0x00000007000772bd */ /* 0x000fe200080e0000 */
[----:B------:R-:W2:Y:S01]  /*3780*/  REDUX UR5, R4 ;  /* 0x00000000040573c4 */ /* 0x000ea20000000000 */
[----:B------:R-:W-:-:S06]  /*3790*/  IMAD.U32 R0, RZ, RZ, UR8 ;  /* 0x00000008ff007e24 */ /* 0x000fcc000f8e00ff */
[----:B------:R3:W-:Y:S01]  /*37a0*/  UTCATOMSWS.AND URZ, UR8 ;  /* 0x0000000800ff79e3 */ /* 0x0007e20008000000 */
[----:B------:R-:W4:Y:S01]  /*37b0*/  REDUX UR6, R0 ;  /* 0x00000000000673c4 */ /* 0x000f220000000000 */
[----:B-1----:R-:W-:Y:S01]  /*37c0*/  ISETP.EQ.U32.AND P0, PT, R2, UR7, PT ;  /* 0x0000000702007c0c */ /* 0x002fe2000bf02070 */
[----:B--2---:R-:W-:Y:S01]  /*37d0*/  IMAD.U32 R2, RZ, RZ, UR5 ;  /* 0x00000005ff027e24 */ /* 0x004fe2000f8e00ff */
[----:B----4-:R-:W-:-:S11]  /*37e0*/  MOV R3, UR6 ;  /* 0x0000000600037c02 */ /* 0x010fd60008000f00 */
[----:B------:R3:W-:Y:S04]  /*37f0*/  @P0 ATOMS.AND RZ, [UR4+0x14], R3 ;  /* 0x00001403ffff098c */ /* 0x0007e8000a800004 */
[----:B------:R3:W-:Y:S01]  /*3800*/  @P0 ATOMS.AND RZ, [UR4+0x18], R2 ;  /* 0x00001802ffff098c */ /* 0x0007e2000a800004 */
[----:B------:R-:W-:Y:S05]  /*3810*/  BRA `(.L_x_66) ;  /* 0x0000000000147947 */ /* 0x000fea0003800000 */
.L_x_65:
[----:B------:R-:W-:Y:S02]  /*3820*/  MOV R2, 0x3840 ;  /* 0x0000384000027802 */ /* 0x000fe40000000f00 */
[----:B----45:R-:W-:Y:S05]  /*3830*/  CALL.REL.NOINC `($__internal_0_$__cuda_sm10x_tcgen05_guardrail_trap_col_being_dealloced_not_returned_by_alloc) ;  /* 0x0000008000187944 */ /* 0x030fea0003c00000 */
[----:B------:R-:W-:Y:S05]  /*3840*/  BRA `(.L_x_66) ;  /* 0x0000000000087947 */ /* 0x000fea0003800000 */
.L_x_64:
[----:B------:R-:W-:Y:S02]  /*3850*/  MOV R2, 0x3870 ;  /* 0x0000387000027802 */ /* 0x000fe40000000f00 */
[----:B----45:R-:W-:Y:S05]  /*3860*/  CALL.REL.NOINC `($__internal_2_$__cuda_sm10x_tcgen05_guardrail_trap_unallocated_columns_being_dealloced) ;  /* 0x0000008000247944 */ /* 0x030fea0003c00000 */
.L_x_66:
[----:B------:R-:W-:Y:S01]  /*3870*/  NOP ;  /* 0x0000000000007918 */ /* 0x000fe20000000000 */
[----:B---3--:R-:W-:Y:S05]  /*3880*/  EXIT ;  /* 0x000000000000794d */ /* 0x008fea0003800000 */
.L_x_50:
[----:B------:R-:W-:-:S09]  /*3890*/  UISETP.NE.OR UP2, UPT, UR8, 0x3, !UP2 ;  /* 0x000000030800788c */ /* 0x000fd2000d745670 */
[----:B------:R-:W-:Y:S05]  /*38a0*/  BRA.U UP2, `(.L_x_67) ;  /* 0x0000001102147547 */ /* 0x000fea000b800000 */
[----:B------:R-:W1:Y:S01]  /*38b0*/  LDC R0, c[0x0][0xb30] ;  /* 0x0002cc00ff007b82 */ /* 0x000e620000000800 */
[----:B------:R-:W2:Y:S01]  /*38c0*/  LDCU.64 UR8, c[0x0][0x888] ;  /* 0x00011100ff0877ac */ /* 0x000ea20008000a00 */
[----:B------:R-:W-:Y:S02]  /*38d0*/  HFMA2 R29, -RZ, RZ, 0, 0 ;  /* 0x00000000ff1d7431 */ /* 0x000fe400000001ff */
[----:B------:R-:W-:Y:S01]  /*38e0*/  IMAD.MOV.U32 R31, RZ, RZ, 0x1 ;  /* 0x00000001ff1f7424 */ /* 0x000fe200078e00ff */
[----:B------:R-:W-:Y:S01]  /*38f0*/  MOV R23, 0x4000 ;  /* 0x0000400000177802 */ /* 0x000fe20000000f00 */
[----:B------:R-:W4:Y:S01]  /*3900*/  LDCU.64 UR4, c[0x0][0x890] ;  /* 0x00011200ff0477ac */ /* 0x000f220008000a00 */
[----:B------:R-:W-:Y:S01]  /*3910*/  IMAD.MOV.U32 R30, RZ, RZ, RZ ;  /* 0x000000ffff1e7224 */ /* 0x000fe200078e00ff */
[----:B------:R-:W3:Y:S01]  /*3920*/  LDC R19, c[0x0][0x370] ;  /* 0x0000dc00ff137b82 */ /* 0x000ee20000000800 */
[----:B------:R-:W-:Y:S01]  /*3930*/  UMOV UR7, 0x400 ;  /* 0x0000040000077882 */ /* 0x000fe20000000000 */
[----:B------:R-:W-:-:S02]  /*3940*/  UPLOP3.LUT UP1, UPT, UPT, UPT, UPT, 0x40, 0x4 ;  /* 0x000000000004789c */ /* 0x000fc40003f2e870 */
[----:B------:R-:W-:-:S04]  /*3950*/  ULEA UR7, UR37, UR7, 0x18 ;  /* 0x0000000725077291 */ /* 0x000fc8000f8ec0ff */
[----:B------:R-:W3:Y:S01]  /*3960*/  LDC R2, c[0x0][0xb0c] ;  /* 0x0002c300ff027b82 */ /* 0x000ee20000000800 */
[----:B------:R-:W-:Y:S02]  /*3970*/  UIADD3 UR13, UPT, UPT, UR7, 0x78, URZ ;  /* 0x00000078070d7890 */ /* 0x000fe4000fffe0ff */
[----:B--2---:R-:W-:Y:S02]  /*3980*/  UISETP.NE.U32.AND UP2, UPT, UR8, URZ, UPT ;  /* 0x000000ff0800728c */ /* 0x004fe4000bf45070 */
[----:B------:R-:W-:Y:S02]  /*3990*/  UIADD3 UR33, UPT, UPT, UR7, 0x60, URZ ;  /* 0x0000006007217890 */ /* 0x000fe4000fffe0ff */
[----:B----4-:R-:W-:Y:S01]  /*39a0*/  UISETP.NE.U32.AND UP3, UPT, UR4, URZ, UPT ;  /* 0x000000ff0400728c */ /* 0x010fe2000bf65070 */
[----:B------:R-:W2:Y:S01]  /*39b0*/  LDC R18, c[0x0][0xb20] ;  /* 0x0002c800ff127b82 */ /* 0x000ea20000000800 */
[----:B-1----:R-:W-:Y:S01]  /*39c0*/  ISETP.NE.AND P1, PT, R0, 0x1, PT ;  /* 0x000000010000780c */ /* 0x002fe20003f25270 */
[----:B------:R-:W-:-:S02]  /*39d0*/  UISETP.NE.AND.EX UP2, UPT, UR9, URZ, UPT, UP2 ;  /* 0x000000ff0900728c */ /* 0x000fc4000bf45320 */
[----:B------:R-:W-:Y:S02]  /*39e0*/  UIADD3 UR25, UPT, UPT, UR7, 0x68, URZ ;  /* 0x0000006807197890 */ /* 0x000fe4000fffe0ff */
[----:B------:R-:W-:Y:S02]  /*39f0*/  UIADD3 UR17, UPT, UPT, UR7, 0x70, URZ ;  /* 0x0000007007117890 */ /* 0x000fe4000fffe0ff */
[----:B------:R-:W1:Y:S01]  /*3a00*/  LDC.64 R32, c[0x0][0x348] ;  /* 0x0000d200ff207b82 */ /* 0x000e620000000a00 */
[----:B------:R-:W-:Y:S02]  /*3a10*/  UPRMT UR13, UR37, 0x654, UR13 ;  /* 0x00000654250d7896 */ /* 0x000fe4000800000d */
[----:B------:R-:W-:-:S05]  /*3a20*/  UISETP.NE.AND.EX UP3, UPT, UR5, URZ, UPT, UP3 ;  /* 0x000000ff0500728c */ /* 0x000fca000bf65330 */
[----:B------:R-:W4:Y:S08]  /*3a30*/  LDC.64 R16, c[0x0][0xb10] ;  /* 0x0002c400ff107b82 */ /* 0x000f300000000a00 */
[----:B------:R-:W1:Y:S08]  /*3a40*/  LDC.64 R6, c[0x0][0xb18] ;  /* 0x0002c600ff067b82 */ /* 0x000e700000000a00 */
[----:B------:R-:W1:Y:S08]  /*3a50*/  LDC.64 R4, c[0x0][0xb28] ;  /* 0x0002ca00ff047b82 */ /* 0x000e700000000a00 */
[----:B--23--:R-:W1:Y:S02]  /*3a60*/  LDC R22, c[0x0][0x374] ;  /* 0x0000dd00ff167b82 */ /* 0x00ce640000000800 */
.L_x_78:
[C---:B------:R-:W-:Y:S02]  /*3a70*/  LEA R0, R30.reuse, UR7, 0x3 ;  /* 0x000000071e007c11 */ /* 0x040fe4000f8e18ff */
[----:B------:R-:W-:Y:S02]  /*3a80*/  SHF.L.U32 R3, R29, 0x1f, RZ ;  /* 0x0000001f1d037819 */ /* 0x000fe400000006ff */
[----:B------:R-:W-:Y:S02]  /*3a90*/  LEA R24, R30, UR7, 0x4 ;  /* 0x000000071e187c11 */ /* 0x000fe4000f8e20ff */
[----:B--2---:R-:W2:Y:S02]  /*3aa0*/  SYNCS.PHASECHK.TRANS64.TRYWAIT P0, [R0+URZ+0xb0], R3 ;  /* 0x0000b003000075a7 */ /* 0x004ea400080011ff */
[----:B--2---:R-:W-:Y:S05]  /*3ab0*/  @!P0 BRA `(.L_x_68) ;  /* 0x0000007800288947 */ /* 0x004fea0003800000 */
.L_x_158:
[----:B------:R-:W-:Y:S01]  /*3ac0*/  ISETP.GE.AND P0, PT, R72, 0x1, PT ;  /* 0x000000014800780c */ /* 0x000fe20003f06270 */
[----:B------:R-:W3:Y:S01]  /*3ad0*/  LDS.128 R24, [R24+0x120] ;  /* 0x0001200018187984 */ /* 0x000ee20000000c00 */
[----:B--2---:R-:W-:Y:S01]  /*3ae0*/  VIADD R0, R0, 0xc0 ;  /* 0x000000c000007836 */ /* 0x004fe20000000000 */
[----:B------:R-:W-:Y:S01]  /*3af0*/  @!PT LDS RZ, [RZ] ;  /* 0x00000000fffff984 */ /* 0x000fe20000000800 */
[----:B------:R-:W-:Y:S01]  /*3b00*/  @!PT LDS RZ, [RZ] ;  /* 0x00000000fffff984 */ /* 0x000fe20000000800 */
[----:B------:R-:W-:Y:S01]  /*3b10*/  @!PT LDS RZ, [RZ] ;  /* 0x00000000fffff984 */ /* 0x000fe20000000800 */
[----:B------:R-:W-:Y:S01]  /*3b20*/  @!PT LDS RZ, [RZ] ;  /* 0x00000000fffff984 */ /* 0x000fe20000000800 */
[----:B------:R2:W-:Y:S06]  /*3b30*/  MEMBAR.ALL.CTA ;  /* 0x0000000000007992 */ /* 0x0005ec0000008000 */
[----:B--2---:R-:W2:Y:S01]  /*3b40*/  FENCE.VIEW.ASYNC.S ;  /* 0x00000000000073c6 */ /* 0x004ea20000000000 */
[----:B------:R-:W-:Y:S04]  /*3b50*/  PRMT R0, RZ, 0x654, R0 ;  /* 0x00000654ff007816 */ /* 0x000fe80000000000 */
[----:B--2---:R2:W-:Y:S01]  /*3b60*/  SYNCS.ARRIVE.TRANS64.RED.A1T0 RZ, [R0+URZ], RZ ;  /* 0x000000ff00ff79a7 */ /* 0x0045e200081004ff */
[----:B---3--:R-:W-:Y:S11]  /*3b70*/  LOP3.LUT P3, RZ, R26, 0x1, RZ, 0xc0, !PT ;  /* 0x000000011aff7812 */ /* 0x008ff6000786c0ff */
[----:B------:R-:W-:Y:S02]  /*3b80*/  @!UPT UIADD3 URZ, UPT, UPT, URZ, URZ, URZ ;  /* 0x000000fffffff290 */ /* 0x000fe4000fffe0ff */
[----:B------:R-:W-:Y:S02]  /*3b90*/  @P3 MOV R13, R24 ;  /* 0x00000018000d3202 */ /* 0x000fe40000000f00 */
[----:B------:R-:W-:Y:S01]  /*3ba0*/  @P3 LOP3.LUT R8, R25, 0xffff, RZ, 0xc0, !PT ;  /* 0x0000ffff19083812 */ /* 0x000fe200078ec0ff */
[----:B--2---:R-:W-:Y:S06]  /*3bb0*/  @!P0 BRA `(.L_x_69) ;  /* 0x0000000000a48947 */ /* 0x004fec0003800000 */
[----:B-1----:R-:W-:Y:S01]  /*3bc0*/  IMAD.HI.U32 R35, R22, R7, RZ ;  /* 0x0000000716237227 */ /* 0x002fe200078e00ff */
[----:B------:R-:W-:Y:S02]  /*3bd0*/  ISETP.NE.AND P0, PT, R6, 0x1, PT ;  /* 0x000000010600780c */ /* 0x000fe40003f05270 */
[----:B------:R-:W-:Y:S01]  /*3be0*/  ISETP.NE.AND P2, PT, R72, 0x1, PT ;  /* 0x000000014800780c */ /* 0x000fe20003f45270 */
[----:B----4-:R-:W-:Y:S01]  /*3bf0*/  IMAD.HI.U32 R34, R19, R16, RZ ;  /* 0x0000001013227227 */ /* 0x010fe200078e00ff */
[----:B------:R-:W-:Y:S02]  /*3c00*/  SHF.R.U32.HI R35, RZ, R18, R35 ;  /* 0x00000012ff237219 */ /* 0x000fe40000011623 */
[----:B------:R-:W-:Y:S01]  /*3c10*/  ISETP.NE.AND P4, PT, R2, 0x1, PT ;  /* 0x000000010200780c */ /* 0x000fe20003f85270 */
[----:B------:R-:W-:Y:S01]  /*3c20*/  IMAD.HI.U32 R36, R13, R16, RZ ;  /* 0x000000100d247227 */ /* 0x000fe200078e00ff */
[----:B------:R-:W-:Y:S02]  /*3c30*/  SHF.R.U32.HI R34, RZ, R17, R34 ;  /* 0x00000011ff227219 */ /* 0x000fe40000011622 */
[----:B------:R-:W-:Y:S01]  /*3c40*/  SEL R3, R22, R35, !P0 ;  /* 0x0000002316037207 */ /* 0x000fe20004000000 */
[C---:B------:R-:W-:Y:S01]  /*3c50*/  IMAD.HI.U32 R35, R8.reuse, R7, RZ ;  /* 0x0000000708237227 */ /* 0x040fe200078e00ff */
[----:B------:R-:W-:Y:S02]  /*3c60*/  SEL R11, R19, R34, !P4 ;  /* 0x00000022130b7207 */ /* 0x000fe40006000000 */
[----:B------:R-:W-:Y:S01]  /*3c70*/  SHF.R.U32.HI R36, RZ, R17, R36 ;  /* 0x00000011ff247219 */ /* 0x000fe20000011624 */
[----:B------:R-:W-:Y:S01]  /*3c80*/  IMAD.HI.U32 R38, R3, R4, RZ ;  /* 0x0000000403267227 */ /* 0x000fe200078e00ff */
[----:B------:R-:W-:Y:S03]  /*3c90*/  SHF.R.U32.HI R35, RZ, R18, R35 ;  /* 0x00000012ff237219 */ /* 0x000fe60000011623 */
[----:B------:R-:W-:Y:S01]  /*3ca0*/  IMAD.HI.U32 R34, R11, R4, RZ ;  /* 0x000000040b227227 */ /* 0x000fe200078e00ff */
[----:B------:R-:W-:Y:S02]  /*3cb0*/  @P2 SHF.R.U32.HI R3, RZ, R5, R38 ;  /* 0x00000005ff032219 */ /* 0x000fe40000011626 */
[----:B------:R-:W-:Y:S02]  /*3cc0*/  SEL R9, R8, R35, !P0 ;  /* 0x0000002308097207 */ /* 0x000fe40004000000 */
[----:B------:R-:W-:Y:S01]  /*3cd0*/  @P2 SHF.R.U32.HI R11, RZ, R5, R34 ;  /* 0x00000005ff0b2219 */ /* 0x000fe20000011622 */
[C---:B------:R-:W-:Y:S01]  /*3ce0*/  IMAD R10, R72.reuse, R3, RZ ;  /* 0x00000003480a7224 */ /* 0x040fe200078e02ff */
[----:B------:R-:W-:Y:S01]  /*3cf0*/  SEL R3, R13, R36, !P4 ;  /* 0x000000240d037207 */ /* 0x000fe20006000000 */
[C---:B------:R-:W-:Y:S03]  /*3d00*/  IMAD.HI.U32 R14, R9.reuse, R4, RZ ;  /* 0x00000004090e7227 */ /* 0x040fe600078e00ff */
[----:B------:R-:W-:Y:S01]  /*3d10*/  ISETP.GE.AND P0, PT, R9, R10, PT ;  /* 0x0000000a0900720c */ /* 0x000fe20003f06270 */
[C---:B------:R-:W-:Y:S01]  /*3d20*/  IMAD R12, R72.reuse, R11, RZ ;  /* 0x0000000b480c7224 */ /* 0x040fe200078e02ff */
[-C--:B------:R-:W-:Y:S04]  /*3d30*/  SHF.R.U32.HI R14, RZ, R5.reuse, R14 ;  /* 0x00000005ff0e7219 */ /* 0x080fe8000001160e */
[----:B------:R-:W-:Y:S02]  /*3d40*/  ISETP.GE.OR P0, PT, R3, R12, P0 ;  /* 0x0000000c0300720c */ /* 0x000fe40000706670 */
[----:B------:R-:W-:Y:S05]  /*3d50*/  SEL R15, R9, R14, !P2 ;  /* 0x0000000e090f7207 */ /* 0x000fea0005000000 */
[----:B------:R-:W-:Y:S04]  /*3d60*/  IMAD.MOV R14, RZ, RZ, -R15 ;  /* 0x000000ffff0e7224 */ /* 0x000fe800078e0a0f */
[----:B------:R-:W-:Y:S02]  /*3d70*/  IMAD R14, R72, R14, R9 ;  /* 0x0000000e480e7224 */ /* 0x000fe400078e0209 */
[C---:B------:R-:W-:Y:S05]  /*3d80*/  @!P0 IMAD.HI.U32 R10, R3.reuse, R4, RZ ;  /* 0x00000004030a8227 */ /* 0x040fea00078e00ff */
[----:B------:R-:W-:Y:S04]  /*3d90*/  @!P0 SHF.R.U32.HI R10, RZ, R5, R10 ;  /* 0x00000005ff0a8219 */ /* 0x000fe8000001160a */
[----:B------:R-:W-:Y:S01]  /*3da0*/  @!P0 SEL R0, R3, R10, !P2 ;  /* 0x0000000a03008207 */ /* 0x000fe20005000000 */
[----:B------:R-:W-:Y:S03]  /*3db0*/  IMAD.MOV R10, RZ, RZ, -R3 ;  /* 0x000000ffff0a7224 */ /* 0x000fe600078e0a03 */
[----:B------:R-:W-:Y:S01]  /*3dc0*/  @!P0 IADD3 R15, PT, PT, R15, -R0, RZ ;  /* 0x800000000f0f8210 */ /* 0x000fe20007ffe0ff */
[----:B------:R-:W-:Y:S01]  /*3dd0*/  @!P0 IMAD R0, R11, R14, R0 ;  /* 0x0000000e0b008224 */ /* 0x000fe200078e0200 */
[----:B------:R-:W-:Y:S01]  /*3de0*/  IADD3 R11, PT, PT, -R9, RZ, RZ ;  /* 0x000000ff090b7210 */ /* 0x000fe20007ffe1ff */
[----:B------:R-:W-:Y:S02]  /*3df0*/  IMAD R13, R2, R10, R13 ;  /* 0x0000000a020d7224 */ /* 0x000fe400078e020d */
[----:B------:R-:W-:Y:S02]  /*3e00*/  @!P0 IMAD R9, R15, R72, R3 ;  /* 0x000000480f098224 */ /* 0x000fe400078e0203 */
[----:B------:R-:W-:Y:S02]  /*3e10*/  @!P0 IMAD.MOV.U32 R3, RZ, RZ, R0 ;  /* 0x000000ffff038224 */ /* 0x000fe400078e0000 */
[----:B------:R-:W-:Y:S02]  /*3e20*/  IMAD R8, R6, R11, R8 ;  /* 0x0000000b06087224 */ /* 0x000fe400078e0208 */
[----:B------:R-:W-:Y:S02]  /*3e30*/  IMAD R13, R3, R2, R13 ;  /* 0x00000002030d7224 */ /* 0x000fe400078e020d */
[----:B------:R-:W-:Y:S02]  /*3e40*/  IMAD R8, R9, R6, R8 ;  /* 0x0000000609087224 */ /* 0x000fe400078e0208 */
.L_x_69:
[----:B------:R-:W-:Y:S05]  /*3e50*/  BRA.U UP1, `(.L_x_70) ;  /* 0x0000000101107547 */ /* 0x000fea000b800000 */
[----:B------:R-:W-:Y:S04]  /*3e60*/  MOV R0, UR6 ;  /* 0x0000000600007c02 */ /* 0x000fe80008000f00 */
[----:B------:R-:W-:Y:S04]  /*3e70*/  SHF.L.U32 R3, R0, 0x1f, RZ ;  /* 0x0000001f00037819 */ /* 0x000fe800000006ff */
[----:B------:R-:W2:Y:S02]  /*3e80*/  SYNCS.PHASECHK.TRANS64.TRYWAIT P0, [UR7+0xa8], R3 ;  /* 0x0000a803ff0075a7 */ /* 0x000ea40008001107 */
[----:B--2---:R-:W-:Y:S05]  /*3e90*/  @!P0 BRA `(.L_x_71) ;  /* 0x0000007400448947 */ /* 0x004fea0003800000 */
.L_x_70:
[----:B------:R-:W-:Y:S02]  /*3ea0*/  R2UR UR35, R21 ;  /* 0x00000000152372ca */ /* 0x000fe400000e0000 */
[----:B------:R-:W-:Y:S02]  /*3eb0*/  R2UR UR34, R20 ;  /* 0x00000000142272ca */ /* 0x000fe400000e0000 */
[----:B------:R-:W-:Y:S02]  /*3ec0*/  ISETP.NE.U32.AND P2, PT, RZ, UR4, PT ;  /* 0x00000004ff007c0c */ /* 0x000fe4000bf45070 */
[----:B------:R-:W-:Y:S02]  /*3ed0*/  SHF.L.U32 R12, R31, 0x1f, RZ ;  /* 0x0000001f1f0c7819 */ /* 0x000fe400000006ff */
[----:B------:R-:W-:Y:S05]  /*3ee0*/  ISETP.NE.AND.EX P2, PT, RZ, UR5, PT, P2 ;  /* 0x00000005ff007c0c */ /* 0x000fea000bf45320 */
[----:B------:R-:W-:Y:S02]  /*3ef0*/  USHF.L.U32 UR35, UR35, 0x7, URZ ;  /* 0x0000000723237899 */ /* 0x000fe400080006ff */
[----:B------:R-:W-:Y:S01]  /*3f00*/  USHF.L.U32 UR34, UR34, 0x8, URZ ;  /* 0x0000000822227899 */ /* 0x000fe200080006ff */
[----:B------:R-:W-:Y:S11]  /*3f10*/  BRA.U !UP3, `(.L_x_72) ;  /* 0x000000010b347547 */ /* 0x000ff6000b800000 */
[----:B------:R-:W-:Y:S01]  /*3f20*/  UPLOP3.LUT UP0, UPT, UPT, UPT, UP2, 0x80, 0x8 ;  /* 0x000000000008789c */ /* 0x000fe20003f0f020 */
[----:B--2---:R-:W-:Y:S02]  /*3f30*/  HFMA2 R0, -RZ, RZ, 0, 5.9604644775390625e-08 ;  /* 0x00000001ff007431 */ /* 0x004fe400000001ff */
[----:B------:R-:W-:Y:S03]  /*3f40*/  IMAD.MOV.U32 R155, RZ, RZ, 0x1 ;  /* 0x00000001ff9b7424 */ /* 0x000fe600078e00ff */
[----:B------:R-:W-:Y:S05]  /*3f50*/  PLOP3.LUT P0, PT, PT, PT, UP0, 0x80, 0x8 ;  /* 0x000000000008781c */ /* 0x000fea0003f0f008 */
[----:B------:R-:W2:Y:S01]  /*3f60*/  @UP0 LDCU.64 UR10, c[0x0][0x888] ;  /* 0x00011100ff0a07ac */ /* 0x000ea20008000a00 */
[----:B------:R-:W-:Y:S07]  /*3f70*/  @UP0 UIMAD UR8, UR36, UR4, URZ ;  /* 0x00000004240802a4 */ /* 0x000fee000f8e02ff */
[----:B------:R-:W-:Y:S01]  /*3f80*/  @!P0 PRMT R155, R0, 0x7610, R155 ;  /* 0x00007610009b8816 */ /* 0x000fe2000000009b */
[----:B--2---:R-:W-:Y:S03]  /*3f90*/  @UP0 UIMAD.WIDE UR10, UR8, 0x4, UR10 ;  /* 0x00000004080a08a5 */ /* 0x004fe6000f8e020a */
[----:B------:R-:W2:Y:S03]  /*3fa0*/  @!UP0 LDCU UR8, c[0x0][0x880] ;  /* 0x00011000ff0887ac */ /* 0x000ea60008000800 */
[----:B------:R-:W-:Y:S01]  /*3fb0*/  IMAD.U32 R10, RZ, RZ, UR10 ;  /* 0x0000000aff0a7e24 */ /* 0x000fe2000f8e00ff */
[----:B------:R-:W-:Y:S05]  /*3fc0*/  MOV R11, UR11 ;  /* 0x0000000b000b7c02 */ /* 0x000fea0008000f00 */
[----:B-----5:R3:W5:Y:S02]  /*3fd0*/  @P0 LDG.E R81, desc[UR46][R10.64] ;  /* 0x0000002e0a510981 */ /* 0x020764000c1e1900 */
[----:B--23--:R-:W-:Y:S07]  /*3fe0*/  @!P0 IMAD.U32 R81, RZ, RZ, UR8 ;  /* 0x00000008ff518e24 */ /* 0x00cfee000f8e00ff */
.L_x_72:
[----:B-----5:R-:W-:Y:S01]  /*3ff0*/  @!P2 FSETP.EQ.AND P0, PT, R81, RZ, PT ;  /* 0x000000ff5100a20b */ /* 0x020fe20003f02000 */
[----:B------:R-:W-:Y:S01]  /*4000*/  @!UPT UIADD3 URZ, UPT, UPT, URZ, URZ, URZ ;  /* 0x000000fffffff290 */ /* 0x000fe2000fffe0ff */
[----:B------:R-:W-:Y:S11]  /*4010*/  @!P2 BRA `(.L_x_73) ;  /* 0x000000000014a947 */ /* 0x000ff60003800000 */
[----:B------:R-:W-:Y:S02]  /*4020*/  LOP3.LUT P2, RZ, R155, 0xff, RZ, 0xc0, !PT ;  /* 0x000000ff9bff7812 */ /* 0x000fe4000784c0ff */
[----:B------:R-:W-:Y:S04]  /*4030*/  PLOP3.LUT P0, PT, PT, PT, UP0, 0x80, 0x8 ;  /* 0x000000000008781c */ /* 0x000fe80003f0f008 */
[----:B------:R-:W-:Y:S07]  /*4040*/  PLOP3.LUT P0, PT, P0, PT, PT, 0x8, 0x80 ;  /* 0x000000000080781c */ /* 0x000fee000070e170 */
[----:B------:R-:W-:Y:S11]  /*4050*/  @P2 FSETP.EQ.AND P0, PT, R81, RZ, PT ;  /* 0x000000ff5100220b */ /* 0x000ff60003f02000 */
[----:B------:R-:W-:Y:S02]  /*4060*/  @!UPT UIADD3 URZ, UPT, UPT, URZ, URZ, URZ ;  /* 0x000000fffffff290 */ /* 0x000fe4000fffe0ff */
.L_x_73:
[----:B------:R-:W3:Y:S01]  /*4070*/  SYNCS.PHASECHK.TRANS64.TRYWAIT P2, [UR7+0x80], R12 ;  /* 0x0000800cff0075a7 */ /* 0x000ee20008041107 */
[----:B------:R-:W-:Y:S04]  /*4080*/  ELECT P4, URZ, PT ;  /* 0x0000000000ff782f */ /* 0x000fe80003880000 */
[----:B------:R-:W-:Y:S11]  /*4090*/  PLOP3.LUT P4, PT, P0, P4, PT, 0xf2, 0x2f ;  /* 0x00000000002f781c */ /* 0x000ff60000789e72 */
[----:B------:R-:W-:Y:S02]  /*40a0*/  @!UPT UIADD3 URZ, UPT, UPT, URZ, URZ, URZ ;  /* 0x000000fffffff290 */ /* 0x000fe4000fffe0ff */
[----:B-1----:R-:W-:Y:S05]  /*40b0*/  @!P4 IADD3 R9, P0, PT, R32, 0x580, RZ ;  /* 0x000005802009c810 */ /* 0x002fea0007f1e0ff */
[----:B--2---:R-:W-:Y:S01]  /*40c0*/  @!P4 IMAD.X R0, RZ, RZ, R33, P0 ;  /* 0x000000ffff00c224 */ /* 0x004fe200000e0621 */
[----:B---3--:R-:W-:Y:S07]  /*40d0*/  @!P2 BRA `(.L_x_74) ;  /* 0x0000007000cca947 */ /* 0x008fee0003800000 */
.L_x_161:
[----:B------:R-:W-:Y:S01]  /*40e0*/  @!P4 R2UR UR8, R0 ;  /* 0x000000000008c2ca */ /* 0x000fe200000e0000 */
[----:B------:R-:W-:Y:S01]  /*40f0*/  VOTEU.ALL UP1, P4 ;  /* 0x0000000000ff7886 */ /* 0x000fe20002020000 */
[----:B------:R-:W-:Y:S01]  /*4100*/  @!P4 R2UR UR9, R9 ;  /* 0x000000000909c2ca */ /* 0x000fe200000e0000 */
[----:B------:R-:W-:Y:S01]  /*4110*/  @!P4 IMAD.MOV.U32 R0, RZ, RZ, 0x4000 ;  /* 0x00004000ff00c424 */ /* 0x000fe200078e00ff */
[----:B------:R-:W-:Y:S01]  /*4120*/  UMOV UR10, 0x0 ;  /* 0x00000000000a7882 */ /* 0x000fe20000000000 */
[----:B------:R-:W-:Y:S01]  /*4130*/  UMOV UR11, 0x10000000 ;  /* 0x10000000000b7882 */ /* 0x000fe20000000000 */
[----:B------:R-:W-:Y:S01]  /*4140*/  @!UP1 UIADD3 UR32, UPT, UPT, UR7, 0x400, URZ ;  /* 0x0000040007209890 */ /* 0x000fe2000fffe0ff */
[----:B------:R-:W-:Y:S01]  /*4150*/  @!P4 IADD3 R9, P0, PT, R32, 0x580, RZ ;  /* 0x000005802009c810 */ /* 0x000fe20007f1e0ff */
[----:B------:R-:W-:Y:S05]  /*4160*/  VOTEU.ALL UP1, P4 ;  /* 0x0000000000ff7886 */ /* 0x000fea0002020000 */
[----:B------:R-:W-:Y:S01]  /*4170*/  IMAD.U32 R11, RZ, RZ, UR8 ;  /* 0x00000008ff0b7e24 */ /* 0x000fe2000f8e00ff */
[----:B------:R-:W-:Y:S01]  /*4180*/  UPRMT UR8, UR37, 0x654, UR33 ;  /* 0x0000065425087896 */ /* 0x000fe20008000021 */
[----:B------:R-:W-:Y:S03]  /*4190*/  IMAD.U32 R10, RZ, RZ, UR9 ;  /* 0x00000009ff0a7e24 */ /* 0x000fe6000f8e00ff */
[----:B------:R-:W-:Y:S02]  /*41a0*/  @!P4 R2UR UR15, R11 ;  /* 0x000000000b0fc2ca */ /* 0x000fe400000e0000 */
[----:B------:R-:W-:Y:S11]  /*41b0*/  @!P4 R2UR UR14, R10 ;  /* 0x000000000a0ec2ca */ /* 0x000ff600000e0000 */
[----:B------:R-:W-:Y:S02]  /*41c0*/  @!UPT UIADD3 URZ, UPT, UPT, URZ, URZ, URZ ;  /* 0x000000fffffff290 */ /* 0x000fe4000fffe0ff */
[----:B------:R2:W-:Y:S01]  /*41d0*/  @!UP1 UTMALDG.3D [UR32], [UR14], desc[UR10] ;  /* 0x00000a200e0095b4 */ /* 0x0005e20008011000 */
[----:B------:R3:W-:Y:S01]  /*41e0*/  @!P4 SYNCS.ARRIVE.TRANS64.RED.A0TR RZ, [UR7+0x60], R0 ;  /* 0x00006000ffffc9a7 */ /* 0x0007e20008300407 */
[----:B------:R-:W-:Y:S01]  /*41f0*/  SYNCS.ARRIVE.TRANS64.RED.A1T0 RZ, [UR8], RZ ;  /* 0x000000ffffff79a7 */ /* 0x000fe20008100408 */
[----:B---3--:R-:W-:Y:S01]  /*4200*/  @!P4 IMAD.X R0, RZ, RZ, R33, P0 ;  /* 0x000000ffff00c224 */ /* 0x008fe200000e0621 */
[----:B------:R-:W3:Y:S02]  /*4210*/  SYNCS.PHASECHK.TRANS64.TRYWAIT P2, [UR7+0x88], R12 ;  /* 0x0000880cff0075a7 */ /* 0x000ee40008041107 */
[----:B--23--:R-:W-:Y:S05]  /*4220*/  @!P2 BRA `(.L_x_75) ;  /* 0x000000700090a947 */ /* 0x00cfea0003800000 */
.L_x_163:
        /* <DEDUP_REMOVED lines=8> */
[----:B------:R-:W-:Y:S01]  /*42b0*/  @!UP1 UIADD3 UR24, UPT, UPT, UR7, 0x4400, URZ ;  /* 0x0000440007189890 */ /* 0x000fe2000fffe0ff */
[----:B------:R-:W-:Y:S01]  /*42c0*/  VOTEU.ALL UP1, P4 ;  /* 0x0000000000ff7886 */ /* 0x000fe20002020000 */
[----:B------:R-:W-:Y:S01]  /*42d0*/  UMOV UR27, UR35 ;  /* 0x00000023001b7c82 */ /* 0x000fe20008000000 */
[----:B------:R-:W-:Y:S02]  /*42e0*/  UMOV UR28, UR36 ;  /* 0x00000024001c7c82 */ /* 0x000fe40008000000 */
[----:B------:R-:W-:Y:S01]  /*42f0*/  IMAD.U32 R11, RZ, RZ, UR8 ;  /* 0x00000008ff0b7e24 */ /* 0x000fe2000f8e00ff */
[----:B------:R-:W-:Y:S01]  /*4300*/  UPRMT UR8, UR37, 0x654, UR25 ;  /* 0x0000065425087896 */ /* 0x000fe20008000019 */
[----:B------:R-:W-:Y:S02]  /*4310*/  IMAD.U32 R10, RZ, RZ, UR9 ;  /* 0x00000009ff0a7e24 */ /* 0x000fe4000f8e00ff */
[----:B------:R-:W-:Y:S01]  /*4320*/  @!P4 IMAD.X R20, RZ, RZ, R33, P0 ;  /* 0x000000ffff14c224 */ /* 0x000fe200000e0621 */
[----:B------:R-:W-:Y:S02]  /*4330*/  @!P4 R2UR UR15, R11 ;  /* 0x000000000b0fc2ca */ /* 0x000fe400000e0000 */
[----:B------:R-:W-:Y:S11]  /*4340*/  @!P4 R2UR UR14, R10 ;  /* 0x000000000a0ec2ca */ /* 0x000ff600000e0000 */
[----:B------:R-:W-:Y:S02]  /*4350*/  @!UPT UIADD3 URZ, UPT, UPT, URZ, URZ, URZ ;  /* 0x000000fffffff290 */ /* 0x000fe4000fffe0ff */
[----:B------:R2:W-:Y:S01]  /*4360*/  @!UP1 UTMALDG.3D [UR24], [UR14], desc[UR10] ;  /* 0x00000a180e0095b4 */ /* 0x0005e20008011000 */
[----:B------:R2:W-:Y:S01]  /*4370*/  @!P4 SYNCS.ARRIVE.TRANS64.RED.A0TR RZ, [UR7+0x68], R0 ;  /* 0x00006800ffffc9a7 */ /* 0x0005e20008300407 */
[----:B------:R-:W-:Y:S01]  /*4380*/  SYNCS.ARRIVE.TRANS64.RED.A1T0 RZ, [UR8], RZ ;  /* 0x000000ffffff79a7 */ /* 0x000fe20008100408 */
[----:B------:R-:W3:Y:S02]  /*4390*/  SYNCS.PHASECHK.TRANS64.TRYWAIT P2, [UR7+0x90], R12 ;  /* 0x0000900cff0075a7 */ /* 0x000ee40008041107 */
[----:B--23--:R-:W-:Y:S05]  /*43a0*/  @!P2 BRA `(.L_x_76) ;  /* 0x000000700048a947 */ /* 0x00cfea0003800000 */
.L_x_165:
[----:B------:R-:W2:Y:S01]  /*43b0*/  LDC.64 R14, c[0x0][0xb10] ;  /* 0x0002c400ff0e7b82 */ /* 0x000ea20000000a00 */
[----:B------:R-:W-:Y:S01]  /*43c0*/  @!P4 R2UR UR8, R20 ;  /* 0x000000001408c2ca */ /* 0x000fe200000e0000 */
[----:B------:R-:W-:Y:S01]  /*43d0*/  VOTEU.ALL UP1, P4 ;  /* 0x0000000000ff7886 */ /* 0x000fe20002020000 */
[----:B------:R-:W-:Y:S01]  /*43e0*/  @!P4 R2UR UR9, R21 ;  /* 0x000000001509c2ca */ /* 0x000fe200000e0000 */
[----:B------:R-:W-:Y:S01]  /*43f0*/  UMOV UR10, 0x0 ;  /* 0x00000000000a7882 */ /* 0x000fe20000000000 */
[----:B------:R-:W-:Y:S03]  /*4400*/  UMOV UR11, 0x10000000 ;  /* 0x10000000000b7882 */ /* 0x000fe60000000000 */
[----:B------:R-:W3:Y:S01]  /*4410*/  LDC.64 R10, c[0x0][0xb18] ;  /* 0x0002c600ff0a7b82 */ /* 0x000ee20000000a00 */
[----:B------:R-:W-:Y:S01]  /*4420*/  @!UP1 UIADD3 UR18, UPT, UPT, UR34, 0x80, URZ ;  /* 0x0000008022129890 */ /* 0x000fe2000fffe0ff */
[----:B------:R-:W-:Y:S01]  /*4430*/  @P3 SHF.R.U32.HI R28, RZ, 0x10, R25 ;  /* 0x00000010ff1c3819 */ /* 0x000fe20000011619 */
[----:B------:R-:W-:Y:S01]  /*4440*/  @!UP1 UIADD3 UR16, UPT, UPT, UR7, 0x8400, URZ ;  /* 0x0000840007109890 */ /* 0x000fe2000fffe0ff */
[----:B------:R-:W-:Y:S01]  /*4450*/  VIADD R30, R30, 0x1 ;  /* 0x000000011e1e7836 */ /* 0x000fe20000000000 */
[----:B------:R-:W-:Y:S03]  /*4460*/  VOTEU.ALL UP1, P4 ;  /* 0x0000000000ff7886 */ /* 0x000fe60002020000 */
[----:B------:R-:W5:Y:S01]  /*4470*/  @!P1 LDC R0, c[0x0][0xb20] ;  /* 0x0002c800ff009b82 */ /* 0x000f620000000800 */
[----:B------:R-:W-:Y:S01]  /*4480*/  UMOV UR19, UR35 ;  /* 0x0000002300137c82 */ /* 0x000fe20008000000 */
[----:B------:R-:W-:Y:S01]  /*4490*/  IMAD.U32 R21, RZ, RZ, UR8 ;  /* 0x00000008ff157e24 */ /* 0x000fe2000f8e00ff */
[----:B------:R-:W-:Y:S05]  /*44a0*/  UMOV UR20, UR36 ;  /* 0x0000002400147c82 */ /* 0x000fea0008000000 */
[----:B-1----:R-:W1:Y:S01]  /*44b0*/  @!P1 LDC R3, c[0x0][0xb0c] ;  /* 0x0002c300ff039b82 */ /* 0x002e620000000800 */
[----:B------:R-:W-:Y:S01]  /*44c0*/  IMAD.U32 R20, RZ, RZ, UR9 ;  /* 0x00000009ff147e24 */ /* 0x000fe2000f8e00ff */
[----:B------:R-:W-:Y:S01]  /*44d0*/  UPRMT UR8, UR37, 0x654, UR17 ;  /* 0x0000065425087896 */ /* 0x000fe20008000011 */
[----:B------:R-:W-:Y:S03]  /*44e0*/  @!P4 R2UR UR15, R21 ;  /* 0x00000000150fc2ca */ /* 0x000fe600000e0000 */
[----:B------:R-:W-:Y:S01]  /*44f0*/  @!P4 R2UR UR14, R20 ;  /* 0x00000000140ec2ca */ /* 0x000fe200000e0000 */
[----:B------:R-:W-:Y:S11]  /*4500*/  @!P4 IMAD.MOV.U32 R20, RZ, RZ, 0x4000 ;  /* 0x00004000ff14c424 */ /* 0x000ff600078e00ff */
[----:B------:R-:W-:Y:S01]  /*4510*/  @!UPT UIADD3 URZ, UPT, UPT, URZ, URZ, URZ ;  /* 0x000000fffffff290 */ /* 0x000fe2000fffe0ff */
[----:B------:R1:W-:Y:S01]  /*4520*/  @!UP1 UTMALDG.3D [UR16], [UR14], desc[UR10] ;  /* 0x00000a100e0095b4 */ /* 0x0003e20008011000 */
[----:B------:R1:W-:Y:S02]  /*4530*/  @!P4 SYNCS.ARRIVE.TRANS64.RED.A0TR RZ, [UR7+0x70], R20 ;  /* 0x00007014ffffc9a7 */ /* 0x0003e40008300407 */
[----:B-1----:R-:W-:Y:S01]  /*4540*/  @!P1 ISETP.NE.AND P2, PT, R3, 0x1, PT ;  /* 0x000000010300980c */ /* 0x002fe20003f45270 */
[C---:B--2---:R-:W-:Y:S01]  /*4550*/  @!P1 IMAD.HI.U32 R14, R13.reuse, R14, RZ ;  /* 0x0000000e0d0e9227 */ /* 0x044fe200078e00ff */
[----:B---3--:R-:W-:Y:S03]  /*4560*/  @!P1 ISETP.NE.AND P0, PT, R10, 0x1, PT ;  /* 0x000000010a00980c */ /* 0x008fe60003f05270 */
[C---:B------:R-:W-:Y:S01]  /*4570*/  @!P1 IMAD.HI.U32 R11, R8.reuse, R11, RZ ;  /* 0x0000000b080b9227 */ /* 0x040fe200078e00ff */
[----:B------:R-:W-:Y:S04]  /*4580*/  @!P1 SHF.R.U32.HI R14, RZ, R15, R14 ;  /* 0x0000000fff0e9219 */ /* 0x000fe8000001160e */
[----:B-----5:R-:W-:Y:S01]  /*4590*/  @!P1 SHF.R.U32.HI R9, RZ, R0, R11 ;  /* 0x00000000ff099219 */ /* 0x020fe2000001160b */
[----:B------:R-:W-:Y:S01]  /*45a0*/  SYNCS.ARRIVE.TRANS64.RED.A1T0 RZ, [UR8], RZ ;  /* 0x000000ffffff79a7 */ /* 0x000fe20008100408 */
[----:B------:R-:W-:Y:S02]  /*45b0*/  @!P1 SEL R14, R13, R14, !P2 ;  /* 0x0000000e0d0e9207 */ /* 0x000fe40005000000 */
[----:B------:R-:W-:Y:S01]  /*45c0*/  @!P1 SEL R9, R8, R9, !P0 ;  /* 0x0000000908099207 */ /* 0x000fe20004000000 */
[----:B------:R-:W1:Y:S04]  /*45d0*/  SYNCS.PHASECHK.TRANS64.TRYWAIT P5, [UR7+0x98], R12 ;  /* 0x0000980cff0075a7 */ /* 0x000e6800080a1107 */
[----:B------:R-:W-:Y:S02]  /*45e0*/  @!P1 IMAD.IADD R0, R9, 0x1, -R14 ;  /* 0x0000000109009824 */ /* 0x000fe400078e0a0e */
[----:B------:R-:W-:Y:S02]  /*45f0*/  @!P1 IMAD.IADD R9, R14, 0x1, -R9 ;  /* 0x000000010e099824 */ /* 0x000fe400078e0a09 */
[----:B------:R-:W-:Y:S02]  /*4600*/  @!P1 IMAD R13, R0, R3, R13 ;  /* 0x00000003000d9224 */ /* 0x000fe400078e020d */
[----:B------:R-:W-:Y:S01]  /*4610*/  @!P1 IMAD R8, R9, R10, R8 ;  /* 0x0000000a09089224 */ /* 0x000fe200078e0208 */
[----:B-1----:R-:W-:Y:S06]  /*4620*/  @!P5 BRA `(.L_x_77) ;  /* 0x0000006c00c0d947 */ /* 0x002fec0003800000 */
.L_x_167:
[----:B-1----:R-:W-:Y:S01]  /*4630*/  @!P4 IADD3 R3, P0, PT, R32, 0x580, RZ ;  /* 0x000005802003c810 */ /* 0x002fe20007f1e0ff */
[----:B------:R-:W-:Y:S01]  /*4640*/  VOTEU.ALL UP1, P4 ;  /* 0x0000000000ff7886 */ /* 0x000fe20002020000 */
[----:B------:R-:W-:Y:S01]  /*4650*/  UMOV UR18, 0x0 ;  /* 0x0000000000127882 */ /* 0x000fe20000000000 */
[----:B------:R-:W-:Y:S01]  /*4660*/  UMOV UR19, 0x10000000 ;  /* 0x1000000000137882 */ /* 0x000fe20000000000 */
[----:B------:R-:W-:Y:S01]  /*4670*/  @!P4 R2UR UR9, R3 ;  /* 0x000000000309c2ca */ /* 0x000fe200000e0000 */
[----:B------:R-:W-:Y:S01]  /*4680*/  @!P4 IMAD.X R0, RZ, RZ, R33, P0 ;  /* 0x000000ffff00c224 */ /* 0x000fe200000e0621 */
[----:B------:R-:W-:Y:S01]  /*4690*/  @!UP1 UIADD3 UR10, UPT, UPT, UR34, 0xc0, URZ ;  /* 0x000000c0220a9890 */ /* 0x000fe2000fffe0ff */
[----:B------:R-:W-:Y:S01]  /*46a0*/  ISETP.NE.AND P0, PT, R30, 0x2, PT ;  /* 0x000000021e00780c */ /* 0x000fe20003f05270 */
[----:B------:R-:W-:Y:S01]  /*46b0*/  UMOV UR11, UR35 ;  /* 0x00000023000b7c82 */ /* 0x000fe20008000000 */
[----:B------:R-:W-:Y:S01]  /*46c0*/  UMOV UR12, UR36 ;  /* 0x00000024000c7c82 */ /* 0x000fe20008000000 */
[----:B------:R-:W-:Y:S01]  /*46d0*/  @!P4 R2UR UR8, R0 ;  /* 0x000000000008c2ca */ /* 0x000fe200000e0000 */
[----:B------:R-:W-:Y:S01]  /*46e0*/  IMAD.IADD R20, R8, 0x1, R154 ;  /* 0x0000000108147824 */ /* 0x000fe200078e029a */
[----:B------:R-:W-:Y:S01]  /*46f0*/  @P3 R2UR UR36, R28 ;  /* 0x000000001c2432ca */ /* 0x000fe200000e0000 */
[----:B------:R-:W-:Y:S01]  /*4700*/  IMAD.IADD R21, R13, 0x1, R156 ;  /* 0x000000010d157824 */ /* 0x000fe200078e029c */
[----:B------:R-:W-:Y:S02]  /*4710*/  SEL R0, RZ, 0x1, P0 ;  /* 0x00000001ff007807 */ /* 0x000fe40000000000 */
[----:B------:R-:W-:Y:S01]  /*4720*/  LOP3.LUT R31, R31, 0x1, RZ, 0x3c, !PT ;  /* 0x000000011f1f7812 */ /* 0x000fe200078e3cff */
[----:B------:R-:W-:Y:S01]  /*4730*/  IMAD.U32 R10, RZ, RZ, UR9 ;  /* 0x00000009ff0a7e24 */ /* 0x000fe2000f8e00ff */
[----:B------:R-:W-:Y:S01]  /*4740*/  @!UP1 UIADD3 UR9, UPT, UPT, UR7, 0x78, URZ ;  /* 0x0000007807099890 */ /* 0x000fe2000fffe0ff */
[----:B------:R-:W-:Y:S02]  /*4750*/  LOP3.LUT R29, R29, R0, RZ, 0x3c, !PT ;  /* 0x000000001d1d7212 */ /* 0x000fe400078e3cff */
[----:B------:R-:W-:Y:S02]  /*4760*/  SEL R30, R30, RZ, P0 ;  /* 0x000000ff1e1e7207 */ /* 0x000fe40000000000 */
[----:B------:R-:W-:Y:S01]  /*4770*/  IMAD.U32 R11, RZ, RZ, UR8 ;  /* 0x00000008ff0b7e24 */ /* 0x000fe2000f8e00ff */
[----:B------:R-:W-:Y:S01]  /*4780*/  @!P4 R2UR UR14, R10 ;  /* 0x000000000a0ec2ca */ /* 0x000fe200000e0000 */
[----:B------:R-:W-:Y:S01]  /*4790*/  @!UP1 UIADD3 UR8, UPT, UPT, UR7, 0xc400, URZ ;  /* 0x0000c40007089890 */ /* 0x000fe2000fffe0ff */
[----:B------:R-:W-:Y:S02]  /*47a0*/  VOTEU.ALL UP1, P4 ;  /* 0x0000000000ff7886 */ /* 0x000fe40002020000 */
[----:B------:R-:W-:Y:S11]  /*47b0*/  @!P4 R2UR UR15, R11 ;  /* 0x000000000b0fc2ca */ /* 0x000ff600000e0000 */
[----:B------:R-:W-:Y:S02]  /*47c0*/  @!UPT UIADD3 URZ, UPT, UPT, URZ, URZ, URZ ;  /* 0x000000fffffff290 */ /* 0x000fe4000fffe0ff */
[----:B------:R2:W-:Y:S01]  /*47d0*/  @!UP1 UTMALDG.3D [UR8], [UR14], desc[UR18] ;  /* 0x000012080e0095b4 */ /* 0x0005e20008011000 */
[----:B------:R2:W-:Y:S01]  /*47e0*/  @!P4 SYNCS.ARRIVE.TRANS64.RED.A0TR RZ, [UR7+0x78], R23 ;  /* 0x00007817ffffc9a7 */ /* 0x0005e20008300407 */
[----:B------:R-:W-:Y:S01]  /*47f0*/  UPLOP3.LUT UP1, UPT, UPT, UPT, UPT, 0x80, 0x8 ;  /* 0x000000000008789c */ /* 0x000fe20003f2f070 */
[----:B------:R-:W-:Y:S01]  /*4800*/  SYNCS.ARRIVE.TRANS64.RED.A1T0 RZ, [UR13], RZ ;  /* 0x000000ffffff79a7 */ /* 0x000fe2000810040d */
[----:B------:R-:W-:Y:S09]  /*4810*/  @P3 BRA `(.L_x_78) ;  /* 0xfffffff000943947 */ /* 0x000ff2000383ffff */
[----:B------:R-:W-:-:S04]  /*4820*/  SHF.L.U32 R3, R31, 0x1f, RZ ;  /* 0x0000001f1f037819 */ /* 0x000fc800000006ff */
[----:B------:R-:W1:Y:S02]  /*4830*/  SYNCS.PHASECHK.TRANS64.TRYWAIT P0, [UR7+0x80], R3 ;  /* 0x00008003ff0075a7 */ /* 0x000e640008001107 */
[----:B-1----:R-:W-:Y:S05]  /*4840*/  @!P0 BRA `(.L_x_79) ;  /* 0x0000006c00508947 */ /* 0x002fea0003800000 */
.L_x_169:
[----:B------:R-:W3:Y:S02]  /*4850*/  SYNCS.PHASECHK.TRANS64.TRYWAIT P0, [UR7+0x88], R3 ;  /* 0x00008803ff0075a7 */ /* 0x000ee40008001107 */
[----:B---3--:R-:W-:Y:S05]  /*4860*/  @!P0 BRA `(.L_x_80) ;  /* 0x0000006c00608947 */ /* 0x008fea0003800000 */
.L_x_171:
[----:B------:R-:W3:Y:S02]  /*4870*/  SYNCS.PHASECHK.TRANS64.TRYWAIT P0, [UR7+0x90], R3 ;  /* 0x00009003ff0075a7 */ /* 0x000ee40008001107 */
[----:B---3--:R-:W-:Y:S05]  /*4880*/  @!P0 BRA `(.L_x_81) ;  /* 0x0000006c00708947 */ /* 0x008fea0003800000 */
.L_x_173:
[----:B-1----:R-:W-:-:S07]  /*4890*/  MOV R0, UR7 ;  /* 0x0000000700007c02 */ /* 0x002fce0008000f00 */
.L_x_82:
[----:B-1----:R-:W-:-:S04]  /*48a0*/  SHF.L.U32 R3, R31, 0x1f, RZ ;  /* 0x0000001f1f037819 */ /* 0x002fc800000006ff */
[----:B------:R1:W3:Y:S03]  /*48b0*/  SYNCS.PHASECHK.TRANS64.TRYWAIT P0, [R0+URZ+0x98], R3 ;  /* 0x00009803000075a7 */ /* 0x0002e600080011ff */
[----:B---3--:R-:W-:Y:S05]  /*48c0*/  @!P0 NANOSLEEP.SYNCS 0x989680 ;  /* 0x009896800000895d */ /* 0x008fea0003900000 */
[----:B------:R-:W3:Y:S02]  /*48d0*/  @!P0 SYNCS.PHASECHK.TRANS64 P0, [R0+URZ+0x98], R3 ;  /* 0x00009803000085a7 */ /* 0x000ee400080010ff */
[----:B--23--:R-:W-:Y:S05]  /*48e0*/  @P0 EXIT ;  /* 0x000000000000094d */ /* 0x00cfea0003800000 */
[----:B------:R-:W-:Y:S05]  /*48f0*/  BRA `(.L_x_82) ;  /* 0xfffffffc00e87947 */ /* 0x000fea000383ffff */
.L_x_67:
[----:B------:R-:W-:-:S06]  /*4900*/  UISETP.GE.AND UP1, UPT, UR8, 0x4, UPT ;  /* 0x000000040800788c */ /* 0x000fcc000bf26270 */
[----:B------:R-:W-:-:S13]  /*4910*/  PLOP3.LUT P0, PT, PT, PT, UP1, 0x80, 0x8 ;  /* 0x000000000008781c */ /* 0x000fda0003f0f018 */
[----:B------:R-:W-:Y:S05]  /*4920*/  @!P0 EXIT ;  /* 0x000000000000894d */ /* 0x000fea0003800000 */
[----:B------:R-:W-:Y:S01]  /*4930*/  BAR.SYNC.DEFER_BLOCKING 0x6, 0xa0 ;  /* 0x0182800000007b1d */ /* 0x000fe20000010000 */
[C---:B------:R-:W-:Y:S01]  /*4940*/  IMAD.SHL.U32 R3, R170.reuse, 0x40, RZ ;  /* 0x00000040aa037824 */ /* 0x040fe200078e00ff */
[C---:B------:R-:W-:Y:S01]  /*4950*/  LOP3.LUT R161, R170.reuse, 0x1, RZ, 0xc0, !PT ;  /* 0x00000001aaa17812 */ /* 0x040fe200078ec0ff */
[C---:B------:R-:W-:Y:S02]  /*4960*/  IMAD.U32 R79, R170.reuse, 0x10000, RZ ;  /* 0x00010000aa4f7824 */ /* 0x040fe400078e00ff */
[----:B------:R-:W-:Y:S02]  /*4970*/  HFMA2 R167, -RZ, RZ, 0, 5.9604644775390625e-08 ;  /* 0x00000001ffa77431 */ /* 0x000fe400000001ff */
[C---:B------:R-:W-:Y:S01]  /*4980*/  IMAD.SHL.U32 R160, R170.reuse, 0x8, RZ ;  /* 0x00000008aaa07824 */ /* 0x040fe200078e00ff */
[----:B------:R-:W-:Y:S01]  /*4990*/  UMOV UR48, 0x400 ;  /* 0x0000040000307882 */ /* 0x000fe20000000000 */
[----:B------:R-:W1:Y:S01]  /*49a0*/  LDC R159, c[0x0][0x370] ;  /* 0x0000dc00ff9f7b82 */ /* 0x000e620000000800 */
[----:B------:R-:W-:Y:S01]  /*49b0*/  ULEA UR48, UR37, UR48, 0x18 ;  /* 0x0000003025307291 */ /* 0x000fe2000f8ec0ff */
[----:B------:R-:W-:Y:S01]  /*49c0*/  ISETP.NE.U32.AND P0, PT, R161, 0x1, PT ;  /* 0x00000001a100780c */ /* 0x000fe20003f05070 */
[----:B------:R-:W-:Y:S01]  /*49d0*/  IMAD.MOV.U32 R169, RZ, RZ, 0x2 ;  /* 0x00000002ffa97424 */ /* 0x000fe200078e00ff */
[----:B------:R-:W-:Y:S01]  /*49e0*/  LOP3.LUT R5, R3, 0x1c0, RZ, 0xc0, !PT ;  /* 0x000001c003057812 */ /* 0x000fe200078ec0ff */
[----:B------:R-:W-:Y:S01]  /*49f0*/  UIADD3 UR4, UPT, UPT, UR48, 0x400, URZ ;  /* 0x0000040030047890 */ /* 0x000fe2000fffe0ff */
[----:B------:R-:W-:Y:S01]  /*4a00*/  LOP3.LUT R79, R79, 0x600000, RZ, 0xc0, !PT ;  /* 0x006000004f4f7812 */ /* 0x000fe200078ec0ff */
[----:B------:R-:W-:Y:S01]  /*4a10*/  IMAD.MOV.U32 R168, RZ, RZ, 0x4 ;  /* 0x00000004ffa87424 */ /* 0x000fe200078e00ff */
[----:B------:R-:W2:Y:S01]  /*4a20*/  LDC R74, c[0x0][0xb0c] ;  /* 0x0002c300ff4a7b82 */ /* 0x000ea20000000800 */
[----:B------:R-:W-:Y:S01]  /*4a30*/  R2P PR, R170, 0x6 ;  /* 0x00000006aa007804 */ /* 0x000fe20000000000 */
[----:B------:R-:W-:Y:S01]  /*4a40*/  IMAD.MOV.U32 R76, RZ, RZ, RZ ;  /* 0x000000ffff4c7224 */ /* 0x000fe200078e00ff */
[----:B------:R-:W-:Y:S01]  /*4a50*/  LOP3.LUT R160, R5, 0x38, R160, 0xf8, !PT ;  /* 0x0000003805a07812 */ /* 0x000fe200078ef8a0 */
[----:B------:R-:W-:Y:S01]  /*4a60*/  IMAD.MOV.U32 R166, RZ, RZ, RZ ;  /* 0x000000ffffa67224 */ /* 0x000fe200078e00ff */
[----:B------:R-:W-:Y:S01]  /*4a70*/  P2R R2, PR, RZ, 0x1 ;  /* 0x00000001ff027803 */ /* 0x000fe20000000000 */
[----:B------:R-:W-:Y:S01]  /*4a80*/  IMAD.MOV.U32 R173, RZ, RZ, RZ ;  /* 0x000000ffffad7224 */ /* 0x000fe200078e00ff */
[----:B------:R-:W-:Y:S01]  /*4a90*/  LOP3.LUT R160, R160, 0x1e00, R3, 0xf8, !PT ;  /* 0x00001e00a0a07812 */ /* 0x000fe200078ef803 */
[----:B------:R-:W4:Y:S01]  /*4aa0*/  LDC R157, c[0x0][0xb20] ;  /* 0x0002c800ff9d7b82 */ /* 0x000f220000000800 */
[----:B------:R-:W3:Y:S01]  /*4ab0*/  LDS R0, [UR48+0x140] ;  /* 0x00014030ff007984 */ /* 0x000ee20008000800 */
[----:B------:R-:W-:Y:S01]  /*4ac0*/  LOP3.LUT R170, R170, 0x60, RZ, 0xc0, !PT ;  /* 0x00000060aaaa7812 */ /* 0x000fe200078ec0ff */
[----:B------:R-:W-:Y:S01]  /*4ad0*/  IMAD.U32 R163, RZ, RZ, UR4 ;  /* 0x00000004ffa37e24 */ /* 0x000fe2000f8e00ff */
[----:B------:R-:W-:Y:S01]  /*4ae0*/  MOV R165, RZ ;  /* 0x000000ff00a57202 */ /* 0x000fe20000000f00 */
[----:B------:R-:W1:Y:S01]  /*4af0*/  LDCU.64 UR52, c[0x0][0x348] ;  /* 0x00006900ff3477ac */ /* 0x000e620008000a00 */
[----:B------:R-:W-:-:S02]  /*4b00*/  SEL R169, R169, 0xfffffffe, !P1 ;  /* 0xfffffffea9a97807 */ /* 0x000fc40004800000 */
[----:B------:R-:W1:Y:S01]  /*4b10*/  LDC R73, c[0x0][0xb30] ;  /* 0x0002cc00ff497b82 */ /* 0x000e620000000800 */
[----:B------:R-:W-:Y:S01]  /*4b20*/  SEL R168, R168, 0xfffffffc, !P2 ;  /* 0xfffffffca8a87807 */ /* 0x000fe20005000000 */
[----:B------:R-:W1:Y:S01]  /*4b30*/  LDCU.64 UR38, c[0x0][0x888] ;  /* 0x00011100ff2677ac */ /* 0x000e620008000a00 */
[----:B------:R-:W1:Y:S05]  /*4b40*/  LDCU.64 UR44, c[0x0][0x890] ;  /* 0x00011200ff2c77ac */ /* 0x000e6a0008000a00 */
[----:B------:R-:W1:Y:S01]  /*4b50*/  LDC.64 R152, c[0x0][0xb10] ;  /* 0x0002c400ff987b82 */ /* 0x000e620000000a00 */
[----:B------:R-:W-:Y:S01]  /*4b60*/  UMOV UR49, URZ ;  /* 0x000000ff00317c82 */ /* 0x000fe20008000000 */
[----:B------:R-:W-:-:S06]  /*4b70*/  UMOV UR51, URZ ;  /* 0x000000ff00337c82 */ /* 0x000fcc0008000000 */
[----:B------:R-:W1:Y:S08]  /*4b80*/  LDC.64 R70, c[0x0][0xb18] ;  /* 0x0002c600ff467b82 */ /* 0x000e700000000a00 */
[----:B------:R-:W1:Y:S08]  /*4b90*/  LDC.64 R68, c[0x0][0xb28] ;  /* 0x0002ca00ff447b82 */ /* 0x000e700000000a00 */
[----:B------:R-:W1:Y:S01]  /*4ba0*/  LDC.64 R150, c[0x0][0x8b0] ;  /* 0x00022c00ff967b82 */ /* 0x000e620000000a00 */
[----:B---3--:R-:W-:-:S07]  /*4bb0*/  IMAD.IADD R79, R0, 0x1, R79 ;  /* 0x00000001004f7824 */ /* 0x008fce00078e024f */
[----:B------:R-:W3:Y:S08]  /*4bc0*/  LDC.64 R148, c[0x0][0x8a8] ;  /* 0x00022a00ff947b82 */ /* 0x000ef00000000a00 */
[----:B--2-4-:R-:W1:Y:S02]  /*4bd0*/  LDC R158, c[0x0][0x374] ;  /* 0x0000dd00ff9e7b82 */ /* 0x014e640000000800 */
.L_x_126:
[----:B------:R-:W-:Y:S02]  /*4be0*/  LEA R0, R173, UR48, 0x3 ;  /* 0x00000030ad007c11 */ /* 0x000fe4000f8e18ff */
[----:B------:R-:W-:Y:S02]  /*4bf0*/  SHF.L.U32 R3, R165, 0x1f, RZ ;  /* 0x0000001fa5037819 */ /* 0x000fe400000006ff */
[----:B-1----:R-:W-:Y:S02]  /*4c00*/  LEA R16, R173, UR48, 0x4 ;  /* 0x00000030ad107c11 */ /* 0x002fe4000f8e20ff */
[----:B------:R-:W2:Y:S02]  /*4c10*/  SYNCS.PHASECHK.TRANS64.TRYWAIT P0, [R0+URZ+0xb0], R3 ;  /* 0x0000b003000075a7 */ /* 0x000ea400080011ff */
[----:B--23--:R-:W-:Y:S05]  /*4c20*/  @!P0 BRA `(.L_x_83) ;  /* 0x0000006800a08947 */ /* 0x00cfea0003800000 */
.L_x_174:
[----:B------:R-:W4:Y:S01]  /*4c30*/  LDC.64 R12, c[0x0][0xb10] ;  /* 0x0002c400ff0c7b82 */ /* 0x000f220000000a00 */
[----:B------:R-:W3:Y:S01]  /*4c40*/  LDS.128 R16, [R16+0x120] ;  /* 0x0001200010107984 */ /* 0x000ee20000000c00 */
[----:B-1----:R-:W-:Y:S01]  /*4c50*/  ISETP.NE.AND P1, PT, R73, 0x1, PT ;  /* 0x000000014900780c */ /* 0x002fe20003f25270 */
[----:B--2---:R-:W-:Y:S01]  /*4c60*/  VIADD R0, R0, 0xc0 ;  /* 0x000000c000007836 */ /* 0x004fe20000000000 */
[----:B------:R-:W-:Y:S04]  /*4c70*/  ISETP.GE.AND P0, PT, R72, 0x1, PT ;  /* 0x000000014800780c */ /* 0x000fe80003f06270 */
[----:B------:R-:W1:Y:S01]  /*4c80*/  LDC.64 R10, c[0x0][0xb18] ;  /* 0x0002c600ff0a7b82 */ /* 0x000e620000000a00 */
[----:B------:R-:W-:Y:S01]  /*4c90*/  PRMT R0, RZ, 0x654, R0 ;  /* 0x00000654ff007816 */ /* 0x000fe20000000000 */
[----:B------:R-:W-:Y:S01]  /*4ca0*/  @!PT LDS RZ, [RZ] ;  /* 0x00000000fffff984 */ /* 0x000fe20000000800 */
[----:B------:R-:W-:Y:S01]  /*4cb0*/  @!PT LDS RZ, [RZ] ;  /* 0x00000000fffff984 */ /* 0x000fe20000000800 */
[----:B------:R-:W-:Y:S01]  /*4cc0*/  @!PT LDS RZ, [RZ] ;  /* 0x00000000fffff984 */ /* 0x000fe20000000800 */
[----:B------:R-:W-:Y:S01]  /*4cd0*/  @!PT LDS RZ, [RZ] ;  /* 0x00000000fffff984 */ /* 0x000fe20000000800 */
[----:B------:R2:W-:Y:S06]  /*4ce0*/  MEMBAR.ALL.CTA ;  /* 0x0000000000007992 */ /* 0x0005ec0000008000 */
[----:B--2---:R-:W2:Y:S01]  /*4cf0*/  FENCE.VIEW.ASYNC.S ;  /* 0x00000000000073c6 */ /* 0x004ea20000000000 */
[----:B------:R-:W1:Y:S08]  /*4d00*/  @!P1 LDC R14, c[0x0][0xb20] ;  /* 0x0002c800ff0e9b82 */ /* 0x000e700000000800 */
[----:B------:R-:W1:Y:S01]  /*4d10*/  @!P1 LDC R9, c[0x0][0xb0c] ;  /* 0x0002c300ff099b82 */ /* 0x000e620000000800 */
[----:B--2---:R2:W-:Y:S01]  /*4d20*/  SYNCS.ARRIVE.TRANS64.RED.A1T0 RZ, [R0+URZ], RZ ;  /* 0x000000ff00ff79a7 */ /* 0x0045e200081004ff */
[----:B---3--:R-:W-:Y:S04]  /*4d30*/  LOP3.LUT P4, RZ, R18, 0x1, RZ, 0xc0, !PT ;  /* 0x0000000112ff7812 */ /* 0x008fe8000788c0ff */
[----:B------:R-:W-:Y:S09]  /*4d40*/  P2R R171, PR, RZ, 0x10 ;  /* 0x00000010ffab7803 */ /* 0x000ff20000000000 */
[----:B------:R-:W-:Y:S02]  /*4d50*/  @P4 MOV R77, R16 ;  /* 0x00000010004d4202 */ /* 0x000fe40000000f00 */
[----:B------:R-:W-:Y:S01]  /*4d60*/  @P4 LOP3.LUT R75, R17, 0xffff, RZ, 0xc0, !PT ;  /* 0x0000ffff114b4812 */ /* 0x000fe200078ec0ff */
[----:B--2-4-:R-:W-:Y:S06]  /*4d70*/  @!P0 BRA `(.L_x_84) ;  /* 0x0000000000a48947 */ /* 0x014fec0003800000 */
[----:B------:R-:W-:Y:S01]  /*4d80*/  IMAD.HI.U32 R24, R158, R71, RZ ;  /* 0x000000479e187227 */ /* 0x000fe200078e00ff */
[----:B------:R-:W-:Y:S02]  /*4d90*/  ISETP.NE.AND P0, PT, R70, 0x1, PT ;  /* 0x000000014600780c */ /* 0x000fe40003f05270 */
[----:B------:R-:W-:Y:S01]  /*4da0*/  ISETP.NE.AND P2, PT, R72, 0x1, PT ;  /* 0x000000014800780c */ /* 0x000fe20003f45270 */
[-C--:B------:R-:W-:Y:S01]  /*4db0*/  IMAD.HI.U32 R22, R159, R152.reuse, RZ ;  /* 0x000000989f167227 */ /* 0x080fe200078e00ff */
[----:B------:R-:W-:Y:S02]  /*4dc0*/  SHF.R.U32.HI R23, RZ, R157, R24 ;  /* 0x0000009dff177219 */ /* 0x000fe40000011618 */
[----:B------:R-:W-:Y:S01]  /*4dd0*/  ISETP.NE.AND P3, PT, R74, 0x1, PT ;  /* 0x000000014a00780c */ /* 0x000fe20003f65270 */
[----:B------:R-:W-:Y:S01]  /*4de0*/  IMAD.HI.U32 R28, R75, R71, RZ ;  /* 0x000000474b1c7227 */ /* 0x000fe200078e00ff */
[----:B------:R-:W-:Y:S02]  /*4df0*/  SHF.R.U32.HI R22, RZ, R153, R22 ;  /* 0x00000099ff167219 */ /* 0x000fe40000011616 */
[----:B------:R-:W-:Y:S01]  /*4e00*/  SEL R3, R158, R23, !P0 ;  /* 0x000000179e037207 */ /* 0x000fe20004000000 */
[----:B------:R-:W-:Y:S01]  /*4e10*/  IMAD.HI.U32 R26, R77, R152, RZ ;  /* 0x000000984d1a7227 */ /* 0x000fe200078e00ff */
[----:B------:R-:W-:Y:S03]  /*4e20*/  SEL R7, R159, R22, !P3 ;  /* 0x000000169f077207 */ /* 0x000fe60005800000 */
[-C--:B------:R-:W-:Y:S01]  /*4e30*/  IMAD.HI.U32 R22, R3, R68.reuse, RZ ;  /* 0x0000004403167227 */ /* 0x080fe200078e00ff */
[----:B------:R-:W-:Y:S03]  /*4e40*/  SHF.R.U32.HI R26, RZ, R153, R26 ;  /* 0x00000099ff1a7219 */ /* 0x000fe6000001161a */
[----:B------:R-:W-:Y:S01]  /*4e50*/  IMAD.HI.U32 R24, R7, R68, RZ ;  /* 0x0000004407187227 */ /* 0x000fe200078e00ff */
[----:B------:R-:W-:Y:S02]  /*4e60*/  @P2 SHF.R.U32.HI R3, RZ, R69, R22 ;  /* 0x00000045ff032219 */ /* 0x000fe40000011616 */
[----:B------:R-:W-:Y:S02]  /*4e70*/  SHF.R.U32.HI R22, RZ, R157, R28 ;  /* 0x0000009dff167219 */ /* 0x000fe4000001161c */
[----:B------:R-:W-:Y:S01]  /*4e80*/  @P2 SHF.R.U32.HI R7, RZ, R69, R24 ;  /* 0x00000045ff072219 */ /* 0x000fe20000011618 */
[C---:B------:R-:W-:Y:S01]  /*4e90*/  IMAD R2, R72.reuse, R3, RZ ;  /* 0x0000000348027224 */ /* 0x040fe200078e02ff */
[----:B------:R-:W-:Y:S02]  /*4ea0*/  SEL R5, R75, R22, !P0 ;  /* 0x000000164b057207 */ /* 0x000fe40004000000 */
[----:B------:R-:W-:Y:S01]  /*4eb0*/  SEL R3, R77, R26, !P3 ;  /* 0x0000001a4d037207 */ /* 0x000fe20005800000 */
[----:B------:R-:W-:Y:S01]  /*4ec0*/  IMAD R4, R72, R7, RZ ;  /* 0x0000000748047224 */ /* 0x000fe200078e02ff */
[C---:B------:R-:W-:Y:S01]  /*4ed0*/  ISETP.GE.AND P0, PT, R5.reuse, R2, PT ;  /* 0x000000020500720c */ /* 0x040fe20003f06270 */
[----:B------:R-:W-:Y:S03]  /*4ee0*/  IMAD.HI.U32 R6, R5, R68, RZ ;  /* 0x0000004405067227 */ /* 0x000fe600078e00ff */
[----:B------:R-:W-:Y:S01]  /*4ef0*/  ISETP.GE.OR P0, PT, R3, R4, P0 ;  /* 0x000000040300720c */ /* 0x000fe20000706670 */
[----:B------:R-:W-:Y:S01]  /*4f00*/  IMAD.MOV R4, RZ, RZ, -R3 ;  /* 0x000000ffff047224 */ /* 0x000fe200078e0a03 */
[-C--:B------:R-:W-:Y:S03]  /*4f10*/  SHF.R.U32.HI R6, RZ, R69.reuse, R6 ;  /* 0x00000045ff067219 */ /* 0x080fe60000011606 */
[----:B------:R-:W-:Y:S01]  /*4f20*/  IMAD R77, R74, R4, R77 ;  /* 0x000000044a4d7224 */ /* 0x000fe200078e024d */
[----:B------:R-:W-:Y:S05]  /*4f30*/  SEL R15, R5, R6, !P2 ;  /* 0x00000006050f7207 */ /* 0x000fea0005000000 */
[----:B------:R-:W-:Y:S02]  /*4f40*/  IMAD.MOV R6, RZ, RZ, -R15 ;  /* 0x000000ffff067224 */ /* 0x000fe400078e0a0f */
[C---:B------:R-:W-:Y:S04]  /*4f50*/  @!P0 IMAD.HI.U32 R2, R3.reuse, R68, RZ ;  /* 0x0000004403028227 */ /* 0x040fe800078e00ff */
[----:B------:R-:W-:Y:S01]  /*4f60*/  IMAD R6, R72, R6, R5 ;  /* 0x0000000648067224 */ /* 0x000fe200078e0205 */
[----:B------:R-:W-:Y:S04]  /*4f70*/  @!P0 SHF.R.U32.HI R2, RZ, R69, R2 ;  /* 0x00000045ff028219 */ /* 0x000fe80000011602 */
[----:B------:R-:W-:Y:S02]  /*4f80*/  @!P0 SEL R0, R3, R2, !P2 ;  /* 0x0000000203008207 */ /* 0x000fe40005000000 */
[----:B------:R-:W-:Y:S02]  /*4f90*/  IADD3 R2, PT, PT, -R5, RZ, RZ ;  /* 0x000000ff05027210 */ /* 0x000fe40007ffe1ff */
[----:B------:R-:W-:Y:S01]  /*4fa0*/  @!P0 IADD3 R8, PT, PT, R15, -R0, RZ ;  /* 0x800000000f088210 */ /* 0x000fe20007ffe0ff */
[----:B------:R-:W-:Y:S02]  /*4fb0*/  @!P0 IMAD R0, R7, R6, R0 ;  /* 0x0000000607008224 */ /* 0x000fe400078e0200 */
[----:B------:R-:W-:Y:S02]  /*4fc0*/  IMAD R75, R70, R2, R75 ;  /* 0x00000002464b7224 */ /* 0x000fe400078e024b */
[----:B------:R-:W-:Y:S02]  /*4fd0*/  @!P0 IMAD R5, R8, R72, R3 ;  /* 0x0000004808058224 */ /* 0x000fe400078e0203 */
[----:B------:R-:W-:Y:S04]  /*4fe0*/  @!P0 IMAD.MOV.U32 R3, RZ, RZ, R0 ;  /* 0x000000ffff038224 */ /* 0x000fe800078e0000 */
[----:B------:R-:W-:Y:S02]  /*4ff0*/  IMAD R77, R3, R74, R77 ;  /* 0x0000004a034d7224 */ /* 0x000fe400078e024d */
[----:B------:R-:W-:Y:S07]  /*5000*/  IMAD R75, R5, R70, R75 ;  /* 0x00000046054b7224 */ /* 0x000fee00078e024b */
.L_x_84:
[----:B-1----:R-:W-:Y:S01]  /*5010*/  @!P1 ISETP.NE.AND P0, PT, R10, 0x1, PT ;  /* 0x000000010a00980c */ /* 0x002fe20003f05270 */
[----:B------:R-:W-:Y:S01]  /*5020*/  @!P1 IMAD.HI.U32 R3, R75, R11, RZ ;  /* 0x0000000b4b039227 */ /* 0x000fe200078e00ff */
[----:B------:R-:W-:Y:S01]  /*5030*/  R2UR UR42, R21 ;  /* 0x00000000152a72ca */ /* 0x000fe200000e0000 */
[----:B------:R-:W-:Y:S01]  /*5040*/  BSSY.RECONVERGENT B6, `(.L_x_85) ;  /* 0x0000031000067945 */ /* 0x000fe20003800200 */
[----:B------:R-:W-:Y:S01]  /*5050*/  R2UR UR41, R20 ;  /* 0x00000000142972ca */ /* 0x000fe200000e0000 */
[----:B------:R-:W-:Y:S01]  /*5060*/  @!P1 IMAD.HI.U32 R0, R77, R12, RZ ;  /* 0x0000000c4d009227 */ /* 0x000fe200078e00ff */
[----:B------:R-:W-:Y:S02]  /*5070*/  @!P1 SHF.R.U32.HI R2, RZ, R14, R3 ;  /* 0x0000000eff029219 */ /* 0x000fe40000011603 */
[----:B------:R-:W-:Y:S01]  /*5080*/  @!P1 ISETP.NE.AND P2, PT, R9, 0x1, PT ;  /* 0x000000010900980c */ /* 0x000fe20003f45270 */
[----:B------:R-:W-:Y:S01]  /*5090*/  VIADD R173, R173, 0x1 ;  /* 0x00000001adad7836 */ /* 0x000fe20000000000 */
[----:B------:R-:W-:Y:S02]  /*50a0*/  @!P1 SEL R2, R75, R2, !P0 ;  /* 0x000000024b029207 */ /* 0x000fe40004000000 */
[----:B------:R-:W-:Y:S02]  /*50b0*/  @!P1 SHF.R.U32.HI R0, RZ, R13, R0 ;  /* 0x0000000dff009219 */ /* 0x000fe40000011600 */
[----:B------:R-:W-:Y:S01]  /*50c0*/  LOP3.LUT P0, RZ, R163, 0x3f0, RZ, 0xc0, !PT ;  /* 0x000003f0a3ff7812 */ /* 0x000fe2000780c0ff */
[----:B------:R-:W-:Y:S01]  /*50d0*/  USHF.L.U32 UR42, UR42, 0x7, URZ ;  /* 0x000000072a2a7899 */ /* 0x000fe200080006ff */
[----:B------:R-:W-:Y:S01]  /*50e0*/  @!P1 SEL R3, R77, R0, !P2 ;  /* 0x000000004d039207 */ /* 0x000fe20005000000 */
[----:B------:R-:W-:Y:S01]  /*50f0*/  USHF.L.U32 UR41, UR41, 0x8, URZ ;  /* 0x0000000829297899 */ /* 0x000fe200080006ff */
[----:B------:R-:W-:Y:S03]  /*5100*/  @P4 SHF.R.U32.HI R164, RZ, 0x10, R17 ;  /* 0x00000010ffa44819 */ /* 0x000fe60000011611 */
[----:B------:R-:W-:Y:S02]  /*5110*/  @!P1 IMAD.IADD R0, R2, 0x1, -R3 ;  /* 0x0000000102009824 */ /* 0x000fe400078e0a03 */
[----:B------:R-:W-:Y:S02]  /*5120*/  @!P1 IMAD.IADD R2, R3, 0x1, -R2 ;  /* 0x0000000103029824 */ /* 0x000fe400078e0a02 */
[----:B------:R-:W-:Y:S02]  /*5130*/  @!P1 IMAD R77, R0, R9, R77 ;  /* 0x00000009004d9224 */ /* 0x000fe400078e024d */
[----:B------:R-:W-:Y:S01]  /*5140*/  @!P1 IMAD R75, R2, R10, R75 ;  /* 0x0000000a024b9224 */ /* 0x000fe200078e024b */
[----:B------:R-:W-:Y:S06]  /*5150*/  @!P0 BRA `(.L_x_86) ;  /* 0x00000000007c8947 */ /* 0x000fec0003800000 */
[----:B------:R-:W1:Y:S01]  /*5160*/  LDCU.64 UR8, c[0x4][0x80] ;  /* 0x01001000ff0877ac */ /* 0x000e620008000a00 */
[----:B------:R-:W-:Y:S01]  /*5170*/  MOV R2, 0x0 ;  /* 0x0000000000027802 */ /* 0x000fe20000000f00 */
[----:B------:R-:W-:Y:S02]  /*5180*/  HFMA2 R12, -RZ, RZ, 0, 5.9604644775390625e-08 ;  /* 0x00000001ff0c7431 */ /* 0x000fe400000001ff */
[----:B------:R-:W-:Y:S01]  /*5190*/  IMAD.MOV.U32 R8, RZ, RZ, 0x70 ;  /* 0x00000070ff087424 */ /* 0x000fe200078e00ff */
[----:B------:R2:W3:Y:S01]  /*51a0*/  LDC.64 R14, c[0x4][R2] ;  /* 0x01000000020e7b82 */ /* 0x0004e20000000a00 */
[----:B------:R-:W4:Y:S01]  /*51b0*/  LDCU.64 UR6, c[0x4][0x88] ;  /* 0x01001100ff0677ac */ /* 0x000f220008000a00 */
[----:B------:R-:W-:Y:S01]  /*51c0*/  IMAD.MOV.U32 R13, RZ, RZ, RZ ;  /* 0x000000ffff0d7224 */ /* 0x000fe200078e00ff */
[----:B------:R-:W2:Y:S01]  /*51d0*/  LDCU.64 UR4, c[0x4][0x8] ;  /* 0x01000100ff0477ac */ /* 0x000ea20008000a00 */
[----:B-1----:R-:W-:Y:S01]  /*51e0*/  MOV R5, UR9 ;  /* 0x0000000900057c02 */ /* 0x002fe20008000f00 */
[----:B------:R-:W-:Y:S01]  /*51f0*/  IMAD.U32 R4, RZ, RZ, UR8 ;  /* 0x00000008ff047e24 */ /* 0x000fe2000f8e00ff */
[----:B----4-:R-:W-:Y:S01]  /*5200*/  MOV R7, UR7 ;  /* 0x0000000700077c02 */ /* 0x010fe20008000f00 */
[----:B------:R-:W-:Y:S01]  /*5210*/  IMAD.U32 R6, RZ, RZ, UR6 ;  /* 0x00000006ff067e24 */ /* 0x000fe2000f8e00ff */
[----:B--2---:R-:W-:Y:S01]  /*5220*/  MOV R11, UR5 ;  /* 0x00000005000b7c02 */ /* 0x004fe20008000f00 */
[----:B------:R-:W-:Y:S02]  /*5230*/  IMAD.U32 R10, RZ, RZ, UR4 ;  /* 0x00000004ff0a7e24 */ /* 0x000fe4000f8e00ff */
[----:B------:R-:W-:Y:S07]  /*5240*/  LEPC R20, `(.L_x_87) ;  /* 0x000000001014794e */ /* 0x000fee0000000000 */
[----:B---3-5:R-:W-:Y:S05]  /*5250*/  CALL.ABS.NOINC R14 ;  /* 0x000000000e007343 */ /* 0x028fea0003c00000 */
.L_x_87:
[----:B------:R-:W1:Y:S01]  /*5260*/  LDCU.64 UR8, c[0x4][0x80] ;  /* 0x01001000ff0877ac */ /* 0x000e620008000a00 */
[----:B------:R-:W2:Y:S01]  /*5270*/  LDC.64 R2, c[0x4][R2] ;  /* 0x0100000002027b82 */ /* 0x000ea20000000a00 */
[----:B------:R-:W-:Y:S02]  /*5280*/  HFMA2 R12, -RZ, RZ, 0, 5.9604644775390625e-08 ;  /* 0x00000001ff0c7431 */ /* 0x000fe400000001ff */
[----:B------:R-:W-:Y:S02]  /*5290*/  IMAD.MOV.U32 R8, RZ, RZ, 0x70 ;  /* 0x00000070ff087424 */ /* 0x000fe400078e00ff */
[----:B------:R-:W-:Y:S01]  /*52a0*/  IMAD.MOV.U32 R13, RZ, RZ, RZ ;  /* 0x000000ffff0d7224 */ /* 0x000fe200078e00ff */
[----:B------:R-:W3:Y:S01]  /*52b0*/  LDCU.64 UR6, c[0x4][0x88] ;  /* 0x01001100ff0677ac */ /* 0x000ee20008000a00 */
[----:B------:R-:W4:Y:S01]  /*52c0*/  LDCU.64 UR4, c[0x4][0x8] ;  /* 0x01000100ff0477ac */ /* 0x000f220008000a00 */
[----:B-1----:R-:W-:Y:S02]  /*52d0*/  MOV R4, UR8 ;  /* 0x0000000800047c02 */ /* 0x002fe40008000f00 */
[----:B------:R-:W-:Y:S02]  /*52e0*/  MOV R5, UR9 ;  /* 0x0000000900057c02 */ /* 0x000fe40008000f00 */
[----:B---3--:R-:W-:Y:S01]  /*52f0*/  MOV R7, UR7 ;  /* 0x0000000700077c02 */ /* 0x008fe20008000f00 */
[----:B------:R-:W-:Y:S01]  /*5300*/  IMAD.U32 R6, RZ, RZ, UR6 ;  /* 0x00000006ff067e24 */ /* 0x000fe2000f8e00ff */
[----:B----4-:R-:W-:Y:S01]  /*5310*/  MOV R11, UR5 ;  /* 0x00000005000b7c02 */ /* 0x010fe20008000f00 */
[----:B------:R-:W-:Y:S02]  /*5320*/  IMAD.U32 R10, RZ, RZ, UR4 ;  /* 0x00000004ff0a7e24 */ /* 0x000fe4000f8e00ff */
[----:B------:R-:W-:Y:S07]  /*5330*/  LEPC R20, `(.L_x_86) ;  /* 0x000000001014794e */ /* 0x000fee0000000000 */
[----:B--2---:R-:W-:Y:S05]  /*5340*/  CALL.ABS.NOINC R2 ;  /* 0x0000000002007343 */ /* 0x004fea0003c00000 */
.L_x_86:
[----:B------:R-:W-:Y:S05]  /*5350*/  BSYNC.RECONVERGENT B6 ;  /* 0x0000000000067941 */ /* 0x000fea0003800200 */
.L_x_85:
[----:B------:R-:W-:Y:S01]  /*5360*/  ISETP.NE.U32.AND P4, PT, R150, RZ, PT ;  /* 0x000000ff9600720c */ /* 0x000fe20003f85070 */
[----:B------:R-:W-:Y:S01]  /*5370*/  UISETP.NE.AND UP2, UPT, UR50, URZ, UPT ;  /* 0x000000ff3200728c */ /* 0x000fe2000bf45270 */
[----:B------:R-:W-:Y:S01]  /*5380*/  ISETP.NE.U32.AND P2, PT, RZ, UR38, PT ;  /* 0x00000026ff007c0c */ /* 0x000fe2000bf45070 */
[----:B------:R-:W-:Y:S01]  /*5390*/  UISETP.NE.U32.AND UP1, UPT, UR44, URZ, UPT ;  /* 0x000000ff2c00728c */ /* 0x000fe2000bf25070 */
[----:B------:R-:W-:Y:S01]  /*53a0*/  ISETP.NE.AND.EX P4, PT, R151, RZ, PT, P4 ;  /* 0x000000ff9700720c */ /* 0x000fe20003f85340 */
[----:B------:R-:W-:Y:S01]  /*53b0*/  UPLOP3.LUT UP0, UPT, UPT, UPT, UPT, 0x40, 0x4 ;  /* 0x000000000004789c */ /* 0x000fe20003f0e870 */
[----:B------:R-:W-:Y:S01]  /*53c0*/  ISETP.NE.AND.EX P2, PT, RZ, UR39, PT, P2 ;  /* 0x00000027ff007c0c */ /* 0x000fe2000bf45320 */
[----:B------:R-:W-:Y:S01]  /*53d0*/  UISETP.NE.AND.EX UP1, UPT, UR45, URZ, UPT, UP1 ;  /* 0x000000ff2d00728c */ /* 0x000fe2000bf25310 */
[----:B------:R-:W-:Y:S04]  /*53e0*/  PLOP3.LUT P1, PT, PT, PT, UP2, 0x80, 0x8 ;  /* 0x000000000008781c */ /* 0x000fe80003f2f028 */
[----:B------:R-:W-:Y:S06]  /*53f0*/  @UP2 UPLOP3.LUT UP0, UPT, UPT, UPT, UP1, 0x80, 0x8 ;  /* 0x000000000008289c */ /* 0x000fec0003f0f010 */
[----:B------:R-:W-:Y:S01]  /*5400*/  PLOP3.LUT P0, PT, PT, PT, UP0, 0x80, 0x8 ;  /* 0x000000000008781c */ /* 0x000fe20003f0f008 */
[----:B------:R-:W-:Y:S01]  /*5410*/  @!UPT UIADD3 URZ, UPT, UPT, URZ, URZ, URZ ;  /* 0x000000fffffff290 */ /* 0x000fe2000fffe0ff */
[----:B------:R-:W-:Y:S11]  /*5420*/  BRA.U !UP1, `(.L_x_88) ;  /* 0x0000000109387547 */ /* 0x000ff6000b800000 */
[----:B------:R-:W-:Y:S01]  /*5430*/  UISETP.NE.U32.AND UP0, UPT, UR38, URZ, UPT ;  /* 0x000000ff2600728c */ /* 0x000fe2000bf05070 */
[----:B------:R-:W-:Y:S02]  /*5440*/  HFMA2 R0, -RZ, RZ, 0, 5.9604644775390625e-08 ;  /* 0x00000001ff007431 */ /* 0x000fe400000001ff */
[----:B------:R-:W-:Y:S01]  /*5450*/  IMAD.MOV.U32 R155, RZ, RZ, 0x1 ;  /* 0x00000001ff9b7424 */ /* 0x000fe200078e00ff */
[----:B------:R-:W-:Y:S06]  /*5460*/  UISETP.NE.AND.EX UP0, UPT, UR39, URZ, UPT, UP0 ;  /* 0x000000ff2700728c */ /* 0x000fec000bf05300 */
[----:B------:R-:W-:Y:S05]  /*5470*/  PLOP3.LUT P3, PT, PT, PT, UP0, 0x80, 0x8 ;  /* 0x000000000008781c */ /* 0x000fea0003f6f008 */
[----:B------:R-:W1:Y:S01]  /*5480*/  @UP0 LDCU.64 UR6, c[0x0][0x888] ;  /* 0x00011100ff0607ac */ /* 0x000e620008000a00 */
[----:B------:R-:W-:Y:S07]  /*5490*/  @UP0 UIMAD UR4, UR36, UR44, URZ ;  /* 0x0000002c240402a4 */ /* 0x000fee000f8e02ff */
[----:B------:R-:W-:Y:S01]  /*54a0*/  @!P3 PRMT R155, R0, 0x7610, R155 ;  /* 0x00007610009bb816 */ /* 0x000fe2000000009b */
[----:B-1----:R-:W-:Y:S03]  /*54b0*/  @UP0 UIMAD.WIDE UR6, UR4, 0x4, UR6 ;  /* 0x00000004040608a5 */ /* 0x002fe6000f8e0206 */
[----:B------:R-:W1:Y:S03]  /*54c0*/  @!UP0 LDCU UR4, c[0x0][0x880] ;  /* 0x00011000ff0487ac */ /* 0x000e660008000800 */
[----:B------:R-:W-:Y:S01]  /*54d0*/  IMAD.U32 R2, RZ, RZ, UR6 ;  /* 0x00000006ff027e24 */ /* 0x000fe2000f8e00ff */
[----:B------:R-:W-:Y:S05]  /*54e0*/  MOV R3, UR7 ;  /* 0x0000000700037c02 */ /* 0x000fea0008000f00 */
[----:B-----5:R2:W5:Y:S02]  /*54f0*/  @P3 LDG.E R81, desc[UR46][R2.64] ;  /* 0x0000002e02513981 */ /* 0x020564000c1e1900 */
[----:B-12---:R-:W-:Y:S02]  /*5500*/  @!P3 IMAD.U32 R81, RZ, RZ, UR4 ;  /* 0x00000004ff51be24 */ /* 0x006fe4000f8e00ff */
.L_x_88:
[----:B------:R-:W-:Y:S05]  /*5510*/  @!P4 BRA `(.L_x_89) ;  /* 0x000000000020c947 */ /* 0x000fea0003800000 */
[----:B------:R-:W-:Y:S04]  /*5520*/  ISETP.NE.U32.AND P3, PT, R148, RZ, PT ;  /* 0x000000ff9400720c */ /* 0x000fe80003f65070 */
[----:B------:R-:W-:Y:S11]  /*5530*/  ISETP.NE.AND.EX P3, PT, R149, RZ, PT, P3 ;  /* 0x000000ff9500720c */ /* 0x000ff60003f65330 */
[----:B------:R-:W-:Y:S02]  /*5540*/  @!UPT UIADD3 URZ, UPT, UPT, URZ, URZ, URZ ;  /* 0x000000fffffff290 */ /* 0x000fe4000fffe0ff */
[----:B------:R-:W1:Y:S01]  /*5550*/  @P3 LDC.64 R2, c[0x0][0x8a8] ;  /* 0x00022a00ff023b82 */ /* 0x000e620000000a00 */
[----:B------:R-:W-:Y:S04]  /*5560*/  @P3 IMAD R0, R150, UR36, RZ ;  /* 0x0000002496003c24 */ /* 0x000fe8000f8e02ff */
[----:B-1----:R-:W-:Y:S05]  /*5570*/  @P3 IMAD.WIDE R2, R0, 0x4, R2 ;  /* 0x0000000400023825 */ /* 0x002fea00078e0202 */
[----:B-----5:R1:W5:Y:S02]  /*5580*/  @P3 LDG.E R78, desc[UR46][R2.64] ;  /* 0x0000002e024e3981 */ /* 0x020364000c1e1900 */
[----:B-1----:R-:W2:Y:S02]  /*5590*/  @!P3 LDC R78, c[0x0][0x8a0] ;  /* 0x00022800ff4ebb82 */ /* 0x002ea40000000800 */
.L_x_89:
[----:B-----5:R-:W-:Y:S01]  /*55a0*/  FSETP.NEU.AND P3, PT, R81, RZ, PT ;  /* 0x000000ff5100720b */ /* 0x020fe20003f6d000 */
[----:B------:R-:W-:Y:S01]  /*55b0*/  IMAD.SHL.U32 R182, R160, 0x2, RZ ;  /* 0x00000002a0b67824 */ /* 0x000fe200078e00ff */
[----:B------:R-:W-:Y:S01]  /*55c0*/  SEL R3, RZ, 0xffffffff, P2 ;  /* 0xffffffffff037807 */ /* 0x000fe20001000000 */
[----:B------:R-:W-:Y:S01]  /*55d0*/  IMAD.SHL.U32 R100, R168, 0x10, RZ ;  /* 0x00000010a8647824 */ /* 0x000fe200078e00ff */
[----:B------:R-:W-:Y:S01]  /*55e0*/  @P1 LOP3.LUT P2, RZ, R155, 0xff, RZ, 0xc0, !PT ;  /* 0x000000ff9bff1812 */ /* 0x000fe2000784c0ff */
[----:B------:R-:W-:Y:S01]  /*55f0*/  VIADD R181, R182, UR48 ;  /* 0x00000030b6b57c36 */ /* 0x000fe20008000000 */
[----:B------:R-:W-:Y:S01]  /*5600*/  @P1 SEL R2, RZ, 0xffffffff, P3 ;  /* 0xffffffffff021807 */ /* 0x000fe20001800000 */
[----:B------:R-:W-:Y:S01]  /*5610*/  IMAD.MOV.U32 R108, RZ, RZ, -0x10 ;  /* 0xfffffff0ff6c7424 */ /* 0x000fe200078e00ff */
[----:B------:R-:W-:Y:S01]  /*5620*/  LOP3.LUT R167, R167, 0x1, RZ, 0x3c, !PT ;  /* 0x00000001a7a77812 */ /* 0x000fe200078e3cff */
[----:B------:R-:W-:Y:S01]  /*5630*/  IMAD.SHL.U32 R102, R169, 0x10, RZ ;  /* 0x00000010a9667824 */ /* 0x000fe200078e00ff */
[----:B------:R-:W-:Y:S01]  /*5640*/  @P0 SEL R2, R3, R2, !P2 ;  /* 0x0000000203020207 */ /* 0x000fe20005000000 */
[C---:B------:R-:W-:Y:S01]  /*5650*/  IMAD.IADD R177, R181.reuse, 0x1, R100 ;  /* 0x00000001b5b17824 */ /* 0x040fe200078e0264 */
[----:B------:R-:W-:Y:S01]  /*5660*/  LEA R87, R76, UR48, 0x3 ;  /* 0x000000304c577c11 */ /* 0x000fe2000f8e18ff */
[----:B------:R-:W-:Y:S01]  /*5670*/  IMAD.IADD R180, R181, 0x1, R102 ;  /* 0x00000001b5b47824 */ /* 0x000fe200078e0266 */
[----:B------:R-:W-:Y:S01]  /*5680*/  @P1 LOP3.LUT R2, R2, 0x1, RZ, 0xc0, !PT ;  /* 0x0000000102021812 */ /* 0x000fe200078ec0ff */
[----:B------:R-:W-:Y:S01]  /*5690*/  IMAD.IADD R175, R102, 0x1, R177 ;  /* 0x0000000166af7824 */ /* 0x000fe200078e02b1 */
[----:B------:R-:W-:Y:S01]  /*56a0*/  SHF.L.U32 R0, R166, 0x1f, RZ ;  /* 0x0000001fa6007819 */ /* 0x000fe200000006ff */
[----:B------:R-:W-:Y:S01]  /*56b0*/  BSSY B1, `(.L_x_90) ;  /* 0x000004a000017945 */ /* 0x000fe20003800000 */
[----:B------:R-:W-:Y:S01]  /*56c0*/  ISETP.NE.U32.OR P4, PT, R2, 0x1, !P1 ;  /* 0x000000010200780c */ /* 0x000fe20004f85470 */
[----:B------:R-:W-:Y:S01]  /*56d0*/  IMAD.MOV.U32 R103, RZ, RZ, 0x1 ;  /* 0x00000001ff677424 */ /* 0x000fe200078e00ff */
[----:B------:R-:W-:Y:S01]  /*56e0*/  PLOP3.LUT P2, PT, PT, PT, UP1, 0x80, 0x8 ;  /* 0x000000000008781c */ /* 0x000fe20003f4f018 */
[----:B------:R-:W-:Y:S01]  /*56f0*/  IMAD R80, R76, 0x100, R79 ;  /* 0x000001004c507824 */ /* 0x000fe200078e024f */
[----:B------:R-:W-:Y:S01]  /*5700*/  SEL R2, RZ, 0xffffffff, P3 ;  /* 0xffffffffff027807 */ /* 0x000fe20001800000 */
[----:B------:R-:W-:Y:S01]  /*5710*/  IMAD.MOV.U32 R101, RZ, RZ, RZ ;  /* 0x000000ffff657224 */ /* 0x000fe200078e00ff */
[----:B------:R-:W-:Y:S02]  /*5720*/  LOP3.LUT P3, R172, R155, 0xff, RZ, 0xc0, !PT ;  /* 0x000000ff9bac7812 */ /* 0x000fe4000786c0ff */
[----:B------:R-:W-:Y:S02]  /*5730*/  CS2R R146, SRZ ;  /* 0x0000000000927805 */ /* 0x000fe4000001ff00 */
[----:B------:R-:W-:Y:S02]  /*5740*/  P2R R179, PR, RZ, 0x10 ;  /* 0x00000010ffb37803 */ /* 0x000fe40000000000 */
[----:B------:R-:W-:Y:S02]  /*5750*/  CS2R R144, SRZ ;  /* 0x0000000000907805 */ /* 0x000fe4000001ff00 */
[----:B------:R-:W-:Y:S02]  /*5760*/  CS2R R138, SRZ ;  /* 0x00000000008a7805 */ /* 0x000fe4000001ff00 */
[----:B------:R-:W-:Y:S02]  /*5770*/  CS2R R136, SRZ ;  /* 0x0000000000887805 */ /* 0x000fe4000001ff00 */
[----:B------:R-:W-:Y:S02]  /*5780*/  CS2R R130, SRZ ;  /* 0x0000000000827805 */ /* 0x000fe4000001ff00 */
[----:B------:R-:W-:Y:S02]  /*5790*/  @P4 SHF.L.U32 R4, R167, 0x1f, RZ ;  /* 0x0000001fa7044819 */ /* 0x000fe400000006ff */
[----:B------:R-:W-:Y:S02]  /*57a0*/  CS2R R128, SRZ ;  /* 0x0000000000807805 */ /* 0x000fe4000001ff00 */
[----:B------:R-:W-:Y:S02]  /*57b0*/  @P2 SEL R2, R3, R2, !P3 ;  /* 0x0000000203022207 */ /* 0x000fe40005800000 */
[----:B------:R-:W-:Y:S01]  /*57c0*/  CS2R R122, SRZ ;  /* 0x00000000007a7805 */ /* 0x000fe2000001ff00 */
[----:B------:R-:W1:Y:S01]  /*57d0*/  @P4 SYNCS.PHASECHK.TRANS64.TRYWAIT P1, [UR48+0x60], R4 ;  /* 0x00006004ff0045a7 */ /* 0x000e620008021130 */
[----:B------:R-:W-:Y:S02]  /*57e0*/  CS2R R120, SRZ ;  /* 0x0000000000787805 */ /* 0x000fe4000001ff00 */
[----:B------:R-:W-:Y:S02]  /*57f0*/  LOP3.LUT R2, R2, 0x1, RZ, 0xc0, !PT ;  /* 0x0000000102027812 */ /* 0x000fe400078ec0ff */
[----:B------:R-:W-:Y:S02]  /*5800*/  CS2R R114, SRZ ;  /* 0x0000000000727805 */ /* 0x000fe4000001ff00 */
[----:B------:R-:W-:Y:S02]  /*5810*/  CS2R R112, SRZ ;  /* 0x0000000000707805 */ /* 0x000fe4000001ff00 */
[----:B------:R-:W-:Y:S02]  /*5820*/  CS2R R106, SRZ ;  /* 0x00000000006a7805 */ /* 0x000fe4000001ff00 */
[----:B------:R-:W-:Y:S02]  /*5830*/  ISETP.NE.U32.AND P2, PT, R2, 0x1, PT ;  /* 0x000000010200780c */ /* 0x000fe40003f45070 */
[----:B------:R-:W-:Y:S02]  /*5840*/  CS2R R104, SRZ ;  /* 0x0000000000687805 */ /* 0x000fe4000001ff00 */
[----:B------:R-:W-:Y:S02]  /*5850*/  CS2R R98, SRZ ;  /* 0x0000000000627805 */ /* 0x000fe4000001ff00 */
[----:B------:R-:W-:Y:S02]  /*5860*/  CS2R R96, SRZ ;  /* 0x0000000000607805 */ /* 0x000fe4000001ff00 */
[----:B------:R-:W-:Y:S02]  /*5870*/  P2R R109, PR, RZ, 0x4 ;  /* 0x00000004ff6d7803 */ /* 0x000fe40000000000 */
[----:B------:R-:W-:Y:S02]  /*5880*/  CS2R R90, SRZ ;  /* 0x00000000005a7805 */ /* 0x000fe4000001ff00 */
[----:B------:R-:W-:Y:S02]  /*5890*/  ISETP.NE.U32.AND P2, PT, R161, 0x1, PT ;  /* 0x00000001a100780c */ /* 0x000fe40003f45070 */
[----:B------:R-:W-:Y:S01]  /*58a0*/  CS2R R88, SRZ ;  /* 0x0000000000587805 */ /* 0x000fe2000001ff00 */
[----:B------:R3:W4:Y:S01]  /*58b0*/  SYNCS.PHASECHK.TRANS64.TRYWAIT P0, [R87+URZ+0xd0], R0 ;  /* 0x0000d000570075a7 */ /* 0x00072200080011ff */
[----:B------:R-:W-:Y:S05]  /*58c0*/  SEL R108, R108, 0x10, !P2 ;  /* 0x000000106c6c7807 */ /* 0x000fea0005000000 */
[----:B------:R-:W-:Y:S02]  /*58d0*/  IMAD.IADD R181, R181, 0x1, R108 ;  /* 0x00000001b5b57824 */ /* 0x000fe400078e026c */
[C---:B------:R-:W-:Y:S02]  /*58e0*/  IMAD.IADD R178, R108.reuse, 0x1, R180 ;  /* 0x000000016cb27824 */ /* 0x040fe400078e02b4 */
[C---:B------:R-:W-:Y:S02]  /*58f0*/  IMAD.IADD R176, R108.reuse, 0x1, R177 ;  /* 0x000000016cb07824 */ /* 0x040fe400078e02b1 */
[----:B------:R-:W-:Y:S01]  /*5900*/  IMAD.IADD R174, R108, 0x1, R175 ;  /* 0x000000016cae7824 */ /* 0x000fe200078e02af */
[----:B-1----:R-:W-:Y:S01]  /*5910*/  @P4 SEL R103, RZ, 0x1, !P1 ;  /* 0x00000001ff674807 */ /* 0x002fe20004800000 */
[----:B---3--:R-:W-:Y:S06]  /*5920*/  @!P4 BRA `(.L_x_91) ;  /* 0x000000000088c947 */ /* 0x008fec0003800000 */
[----:B------:R-:W-:Y:S01]  /*5930*/  IMAD.MOV.U32 R147, RZ, RZ, RZ ;  /* 0x000000ffff937224 */ /* 0x000fe200078e00ff */
[----:B------:R-:W-:Y:S01]  /*5940*/  ISETP.NE.AND P1, PT, R103, RZ, PT ;  /* 0x000000ff6700720c */ /* 0x000fe20003f25270 */
[----:B------:R-:W-:Y:S01]  /*5950*/  BSSY B0, `(.L_x_92) ;  /* 0x0000014000007945 */ /* 0x000fe20003800000 */
[----:B------:R-:W-:Y:S02]  /*5960*/  CS2R R90, SRZ ;  /* 0x00000000005a7805 */ /* 0x000fe4000001ff00 */
        /* <DEDUP_REMOVED lines=13> */
[----:B------:R-:W-:Y:S01]  /*5a40*/  CS2R R144, SRZ ;  /* 0x0000000000907805 */ /* 0x000fe2000001ff00 */
[----:B------:R-:W-:Y:S06]  /*5a50*/  @P1 BRA `(.L_x_93) ;  /* 0x00000000000c1947 */ /* 0x000fec0003800000 */
[----:B------:R-:W-:Y:S04]  /*5a60*/  SHF.L.U32 R3, R167, 0x1f, RZ ;  /* 0x0000001fa7037819 */ /* 0x000fe800000006ff */
[----:B------:R-:W1:Y:S02]  /*5a70*/  SYNCS.PHASECHK.TRANS64.TRYWAIT P1, [UR48+0x60], R3 ;  /* 0x00006003ff0075a7 */ /* 0x000e640008021130 */
[----:B-1----:R-:W-:Y:S05]  /*5a80*/  @!P1 BRA `(.L_x_94) ;  /* 0x0000005c001c9947 */ /* 0x002fea0003800000 */
.L_x_93:
[----:B------:R-:W-:Y:S05]  /*5a90*/  BSYNC B0 ;  /* 0x0000000000007941 */ /* 0x000fea0003800000 */
.L_x_92:
[----:B------:R-:W-:Y:S01]  /*5aa0*/  ISETP.NE.AND P1, PT, R109, RZ, PT ;  /* 0x000000ff6d00720c */ /* 0x000fe20003f25270 */
[----:B------:R-:W-:Y:S11]  /*5ab0*/  HFMA2 R101, -RZ, RZ, 0, 5.9604644775390625e-08 ;  /* 0x00000001ff657431 */ /* 0x000ff600000001ff */
[----:B------:R-:W-:Y:S01]  /*5ac0*/  @!UPT UIADD3 URZ, UPT, UPT, URZ, URZ, URZ ;  /* 0x000000fffffff290 */ /* 0x000fe2000fffe0ff */
[----:B------:R3:W1:Y:S04]  /*5ad0*/  @P1 LDS.128 R88, [R182+UR48+0x400] ;  /* 0x00040030b6581984 */ /* 0x0006680008000c00 */
[----:B------:R3:W1:Y:S04]  /*5ae0*/  @P1 LDS.128 R96, [R181+0x400] ;  /* 0x00040000b5601984 */ /* 0x0006680000000c00 */
[----:B------:R3:W1:Y:S04]  /*5af0*/  @P1 LDS.128 R104, [R180+0x400] ;  /* 0x00040000b4681984 */ /* 0x0006680000000c00 */
[----:B------:R3:W1:Y:S04]  /*5b00*/  @P1 LDS.128 R112, [R178+0x400] ;  /* 0x00040000b2701984 */ /* 0x0006680000000c00 */
[----:B------:R3:W1:Y:S04]  /*5b10*/  @P1 LDS.128 R120, [R177+0x400] ;  /* 0x00040000b1781984 */ /* 0x0006680000000c00 */
[----:B------:R3:W1:Y:S04]  /*5b20*/  @P1 LDS.128 R128, [R176+0x400] ;  /* 0x00040000b0801984 */ /* 0x0006680000000c00 */
[----:B------:R3:W1:Y:S04]  /*5b30*/  @P1 LDS.128 R136, [R175+0x400] ;  /* 0x00040000af881984 */ /* 0x0006680000000c00 */
[----:B------:R3:W1:Y:S02]  /*5b40*/  @P1 LDS.128 R144, [R174+0x400] ;  /* 0x00040000ae901984 */ /* 0x0006640000000c00 */
.L_x_91:
[----:B------:R-:W-:Y:S05]  /*5b50*/  BSYNC B1 ;  /* 0x0000000000017941 */ /* 0x000fea0003800000 */
.L_x_90:
[----:B-1----:R-:W-:Y:S04]  /*5b60*/  SHF.R.U32.HI R3, RZ, 0x15, R80 ;  /* 0x00000015ff037819 */ /* 0x002fe80000011650 */
[----:B------:R-:W-:Y:S01]  /*5b70*/  LOP3.LUT P1, RZ, R3, 0x3, R162, 0x48, !PT ;  /* 0x0000000303ff7812 */ /* 0x000fe200078248a2 */
[----:B------:R-:W-:Y:S01]  /*5b80*/  @!UPT UIADD3 URZ, UPT, UPT, URZ, URZ, URZ ;  /* 0x000000fffffff290 */ /* 0x000fe2000fffe0ff */
[----:B----4-:R-:W-:Y:S11]  /*5b90*/  @P0 BRA `(.L_x_95) ;  /* 0x0000000000080947 */ /* 0x010ff60003800000 */
[----:B------:R-:W1:Y:S02]  /*5ba0*/  SYNCS.PHASECHK.TRANS64.TRYWAIT P0, [R87+URZ+0xd0], R0 ;  /* 0x0000d000570075a7 */ /* 0x000e6400080011ff */
[----:B-1----:R-:W-:Y:S05]  /*5bb0*/  @!P0 BRA `(.L_x_96) ;  /* 0x0000005800e88947 */ /* 0x002fea0003800000 */
.L_x_95:
[----:B------:R-:W-:Y:S05]  /*5bc0*/  @!P1 BRA `(.L_x_97) ;  /* 0x0000000000409947 */ /* 0x000fea0003800000 */
[----:B------:R-:W4:Y:S01]  /*5bd0*/  LDCU.64 UR8, c[0x4][0x70] ;  /* 0x01000e00ff0877ac */ /* 0x000f220008000a00 */
[----:B------:R-:W-:Y:S01]  /*5be0*/  MOV R3, 0x0 ;  /* 0x0000000000037802 */ /* 0x000fe20000000f00 */
[----:B------:R-:W-:Y:S02]  /*5bf0*/  HFMA2 R12, -RZ, RZ, 0, 5.9604644775390625e-08 ;  /* 0x00000001ff0c7431 */ /* 0x000fe400000001ff */
[----:B------:R-:W-:Y:S02]  /*5c00*/  IMAD.MOV.U32 R8, RZ, RZ, 0x192 ;  /* 0x00000192ff087424 */ /* 0x000fe400078e00ff */
[----:B------:R-:W-:Y:S01]  /*5c10*/  IMAD.MOV.U32 R13, RZ, RZ, RZ ;  /* 0x000000ffff0d7224 */ /* 0x000fe200078e00ff */
[----:B------:R-:W5:Y:S01]  /*5c20*/  LDCU.64 UR6, c[0x4][0x78] ;  /* 0x01000f00ff0677ac */ /* 0x000f620008000a00 */
[----:B------:R-:W1:Y:S01]  /*5c30*/  LDC.64 R2, c[0x4][R3] ;  /* 0x0100000003027b82 */ /* 0x000e620000000a00 */
[----:B------:R-:W2:Y:S01]  /*5c40*/  LDCU.64 UR4, c[0x4][0x10] ;  /* 0x01000200ff0477ac */ /* 0x000ea20008000a00 */
[----:B----4-:R-:W-:Y:S01]  /*5c50*/  MOV R5, UR9 ;  /* 0x0000000900057c02 */ /* 0x010fe20008000f00 */
[----:B------:R-:W-:Y:S01]  /*5c60*/  IMAD.U32 R4, RZ, RZ, UR8 ;  /* 0x00000008ff047e24 */ /* 0x000fe2000f8e00ff */
[----:B-----5:R-:W-:Y:S01]  /*5c70*/  MOV R7, UR7 ;  /* 0x0000000700077c02 */ /* 0x020fe20008000f00 */
[----:B------:R-:W-:Y:S01]  /*5c80*/  IMAD.U32 R6, RZ, RZ, UR6 ;  /* 0x00000006ff067e24 */ /* 0x000fe2000f8e00ff */
[----:B--2---:R-:W-:Y:S01]  /*5c90*/  MOV R11, UR5 ;  /* 0x00000005000b7c02 */ /* 0x004fe20008000f00 */
[----:B------:R-:W-:Y:S02]  /*5ca0*/  IMAD.U32 R10, RZ, RZ, UR4 ;  /* 0x00000004ff0a7e24 */ /* 0x000fe4000f8e00ff */
[----:B------:R-:W-:Y:S07]  /*5cb0*/  LEPC R20, `(.L_x_97) ;  /* 0x000000001014794e */ /* 0x000fee0000000000 */
[----:B-1-3--:R-:W-:Y:S05]  /*5cc0*/  CALL.ABS.NOINC R2 ;  /* 0x0000000002007343 */ /* 0x00afea0003c00000 */
.L_x_97:
[----:B------:R-:W-:Y:S01]  /*5cd0*/  SHF.L.U32 R82, R88, 0x10, RZ ;  /* 0x0000001058527819 */ /* 0x000fe200000006ff */
[----:B------:R-:W-:Y:S05]  /*5ce0*/  WARPSYNC.ALL ;  /* 0x0000000000007948 */ /* 0x000fea0003800000 */
[----:B------:R-:W-:Y:S01]  /*5cf0*/  R2UR UR4, R80 ;  /* 0x00000000500472ca */ /* 0x000fe200000e0000 */
[----:B------:R-:W-:Y:S01]  /*5d00*/  BSSY.RECONVERGENT B0, `(.L_x_98) ;  /* 0x00000fc000007945 */ /* 0x000fe20003800200 */
[----:B------:R-:W-:Y:S02]  /*5d10*/  LOP3.LUT R83, R88, 0xffff0000, RZ, 0xc0, !PT ;  /* 0xffff000058537812 */ /* 0x000fe400078ec0ff */
[----:B------:R-:W-:Y:S02]  /*5d20*/  LOP3.LUT R84, R89, 0xffff0000, RZ, 0xc0, !PT ;  /* 0xffff000059547812 */ /* 0x000fe400078ec0ff */
[C---:B------:R-:W-:Y:S02]  /*5d30*/  SHF.L.U32 R85, R107.reuse, 0x10, RZ ;  /* 0x000000106b557819 */ /* 0x040fe400000006ff */
[----:B------:R-:W-:Y:S02]  /*5d40*/  LOP3.LUT R86, R107, 0xffff0000, RZ, 0xc0, !PT ;  /* 0xffff00006b567812 */ /* 0x000fe400078ec0ff */
[----:B------:R-:W-:Y:S03]  /*5d50*/  ISETP.NE.AND P0, PT, R170, RZ, PT ;  /* 0x000000ffaa00720c */ /* 0x000fe60003f05270 */
[----:B------:R-:W1:Y:S02]  /*5d60*/  LDTM.x64 R4, tmem[UR4] ;  /* 0x00000004000479ee */ /* 0x000e640008340000 */
[C---:B-12---:R-:W-:Y:S01]  /*5d70*/  FMUL R0, R78.reuse, R4 ;  /* 0x000000044e007220 */ /* 0x046fe20000400000 */
[C---:B------:R-:W-:Y:S01]  /*5d80*/  FMUL R2, R78.reuse, R5 ;  /* 0x000000054e027220 */ /* 0x040fe20000400000 */
[C---:B------:R-:W-:Y:S01]  /*5d90*/  FMUL R3, R78.reuse, R6 ;  /* 0x000000064e037220 */ /* 0x040fe20000400000 */
[----:B------:R-:W-:Y:S01]  /*5da0*/  FMUL R7, R78, R7 ;  /* 0x000000074e077220 */ /* 0x000fe20000400000 */
[----:B------:R-:W-:Y:S01]  /*5db0*/  FFMA R0, R81, R82, R0 ;  /* 0x0000005251007223 */ /* 0x000fe20000000000 */
[----:B------:R-:W-:Y:S01]  /*5dc0*/  SHF.L.U32 R82, R89, 0x10, RZ ;  /* 0x0000001059527819 */ /* 0x000fe200000006ff */
[C---:B------:R-:W-:Y:S01]  /*5dd0*/  FFMA R2, R81.reuse, R83, R2 ;  /* 0x0000005351027223 */ /* 0x040fe20000000002 */
[----:B------:R-:W-:Y:S01]  /*5de0*/  SHF.L.U32 R83, R90, 0x10, RZ ;  /* 0x000000105a537819 */ /* 0x000fe200000006ff */
[C---:B------:R-:W-:Y:S01]  /*5df0*/  FMUL R4, R78.reuse, R8 ;  /* 0x000000084e047220 */ /* 0x040fe20000400000 */
[----:B------:R-:W-:Y:S01]  /*5e00*/  FMUL R5, R78, R9 ;  /* 0x000000094e057220 */ /* 0x000fe20000400000 */
[C---:B------:R-:W-:Y:S01]  /*5e10*/  FFMA R3, R81.reuse, R82, R3 ;  /* 0x0000005251037223 */ /* 0x040fe20000000003 */
[----:B------:R-:W-:Y:S01]  /*5e20*/  LOP3.LUT R82, R90, 0xffff0000, RZ, 0xc0, !PT ;  /* 0xffff00005a527812 */ /* 0x000fe200078ec0ff */
[----:B------:R-:W-:Y:S01]  /*5e30*/  FFMA R7, R81, R84, R7 ;  /* 0x0000005451077223 */ /* 0x000fe20000000007 */
[----:B------:R-:W-:Y:S01]  /*5e40*/  LOP3.LUT R84, R91, 0xffff0000, RZ, 0xc0, !PT ;  /* 0xffff00005b547812 */ /* 0x000fe200078ec0ff */
[----:B------:R-:W-:Y:S01]  /*5e50*/  FFMA R4, R81, R83, R4 ;  /* 0x0000005351047223 */ /* 0x000fe20000000004 */
[----:B------:R-:W-:Y:S01]  /*5e60*/  SHF.L.U32 R83, R91, 0x10, RZ ;  /* 0x000000105b537819 */ /* 0x000fe200000006ff */
[----:B------:R-:W-:Y:S01]  /*5e70*/  FMUL R6, R78, R10 ;  /* 0x0000000a4e067220 */ /* 0x000fe20000400000 */
[----:B------:R-:W-:Y:S01]  /*5e80*/  F2FP.BF16.F32.PACK_AB R92, R2, R0 ;  /* 0x00000000025c723e */ /* 0x000fe200000010ff */
[----:B------:R-:W-:Y:S01]  /*5e90*/  FMUL R11, R78, R11 ;  /* 0x0000000b4e0b7220 */ /* 0x000fe20000400000 */
[----:B------:R-:W-:Y:S01]  /*5ea0*/  F2FP.BF16.F32.PACK_AB R93, R7, R3 ;  /* 0x00000003075d723e */ /* 0x000fe200000010ff */
[C---:B------:R-:W-:Y:S01]  /*5eb0*/  FFMA R5, R81.reuse, R82, R5 ;  /* 0x0000005251057223 */ /* 0x040fe20000000005 */
[----:B------:R-:W-:Y:S01]  /*5ec0*/  SHF.L.U32 R82, R96, 0x10, RZ ;  /* 0x0000001060527819 */ /* 0x000fe200000006ff */
[----:B------:R-:W-:Y:S01]  /*5ed0*/  FFMA R6, R81, R83, R6 ;  /* 0x0000005351067223 */ /* 0x000fe20000000006 */
[----:B------:R-:W-:Y:S01]  /*5ee0*/  SHF.L.U32 R83, R98, 0x10, RZ ;  /* 0x0000001062537819 */ /* 0x000fe200000006ff */
[----:B------:R-:W-:Y:S01]  /*5ef0*/  FMUL R8, R78, R12 ;  /* 0x0000000c4e087220 */ /* 0x000fe20000400000 */
[----:B------:R-:W-:Y:S01]  /*5f00*/  F2FP.BF16.F32.PACK_AB R94, R5, R4 ;  /* 0x00000004055e723e */ /* 0x000fe200000010ff */
[C---:B------:R-:W-:Y:S01]  /*5f10*/  FFMA R11, R81.reuse, R84, R11 ;  /* 0x00000054510b7223 */ /* 0x040fe2000000000b */
[----:B------:R-:W-:Y:S01]  /*5f20*/  LOP3.LUT R84, R96, 0xffff0000, RZ, 0xc0, !PT ;  /* 0xffff000060547812 */ /* 0x000fe200078ec0ff */
[C---:B------:R-:W-:Y:S01]  /*5f30*/  FMUL R9, R78.reuse, R13 ;  /* 0x0000000d4e097220 */ /* 0x040fe20000400000 */
[----:B------:R-:W-:Y:S01]  /*5f40*/  FFMA R8, R81, R82, R8 ;  /* 0x0000005251087223 */ /* 0x000fe20000000008 */
[----:B------:R-:W-:Y:S01]  /*5f50*/  SHF.L.U32 R82, R97, 0x10, RZ ;  /* 0x0000001061527819 */ /* 0x000fe200000006ff */
[C---:B------:R-:W-:Y:S01]  /*5f60*/  FMUL R10, R78.reuse, R14 ;  /* 0x0000000e4e0a7220 */ /* 0x040fe20000400000 */
[----:B------:R-:W-:Y:S01]  /*5f70*/  F2FP.BF16.F32.PACK_AB R95, R11, R6 ;  /* 0x000000060b5f723e */ /* 0x000fe200000010ff */
[----:B------:R-:W-:Y:S01]  /*5f80*/  FFMA R9, R81, R84, R9 ;  /* 0x0000005451097223 */ /* 0x000fe20000000009 */
[----:B------:R-:W-:Y:S01]  /*5f90*/  LOP3.LUT R84, R97, 0xffff0000, RZ, 0xc0, !PT ;  /* 0xffff000061547812 */ /* 0x000fe200078ec0ff */
[----:B------:R-:W-:Y:S01]  /*5fa0*/  FMUL R15, R78, R15 ;  /* 0x0000000f4e0f7220 */ /* 0x000fe20000400000 */
[----:B------:R-:W-:Y:S01]  /*5fb0*/  FFMA R10, R81, R82, R10 ;  /* 0x00000052510a7223 */ /* 0x000fe2000000000a */
[----:B------:R-:W-:Y:S01]  /*5fc0*/  LOP3.LUT R82, R98, 0xffff0000, RZ, 0xc0, !PT ;  /* 0xffff000062527812 */ /* 0x000fe200078ec0ff */
[C---:B------:R-:W-:Y:S01]  /*5fd0*/  FMUL R12, R78.reuse, R16 ;  /* 0x000000104e0c7220 */ /* 0x040fe20000400000 */
[----:B------:R-:W-:Y:S01]  /*5fe0*/  F2FP.BF16.F32.PACK_AB R116, R9, R8 ;  /* 0x000000080974723e */ /* 0x000fe200000010ff */
[----:B------:R-:W-:Y:S01]  /*5ff0*/  FMUL R13, R78, R17 ;  /* 0x000000114e0d7220 */ /* 0x000fe20000400000 */
[----:B------:R-:W-:Y:S01]  /*6000*/  FFMA R15, R81, R84, R15 ;  /* 0x00000054510f7223 */ /* 0x000fe2000000000f */
[----:B------:R-:W-:Y:S01]  /*6010*/  LOP3.LUT R84, R99, 0xffff0000, RZ, 0xc0, !PT ;  /* 0xffff000063547812 */ /* 0x000fe200078ec0ff */
[----:B------:R-:W-:Y:S01]  /*6020*/  FFMA R12, R81, R83, R12 ;  /* 0x00000053510c7223 */ /* 0x000fe2000000000c */
[----:B------:R-:W-:Y:S01]  /*6030*/  SHF.L.U32 R83, R99, 0x10, RZ ;  /* 0x0000001063537819 */ /* 0x000fe200000006ff */
[----:B------:R-:W-:Y:S01]  /*6040*/  FFMA R13, R81, R82, R13 ;  /* 0x00000052510d7223 */ /* 0x000fe2000000000d */
[----:B------:R-:W-:Y:S01]  /*6050*/  SHF.L.U32 R82, R104, 0x10, RZ ;  /* 0x0000001068527819 */ /* 0x000fe200000006ff */
[C---:B------:R-:W-:Y:S01]  /*6060*/  FMUL R14, R78.reuse, R18 ;  /* 0x000000124e0e7220 */ /* 0x040fe20000400000 */
[----:B------:R-:W-:Y:S01]  /*6070*/  F2FP.BF16.F32.PACK_AB R117, R15, R10 ;  /* 0x0000000a0f75723e */ /* 0x000fe200000010ff */
[C---:B------:R-:W-:Y:S01]  /*6080*/  FMUL R19, R78.reuse, R19 ;  /* 0x000000134e137220 */ /* 0x040fe20000400000 */
[----:B------:R-:W-:Y:S01]  /*6090*/  F2FP.BF16.F32.PACK_AB R118, R13, R12 ;  /* 0x0000000c0d76723e */ /* 0x000fe200000010ff */
[----:B------:R-:W-:Y:S01]  /*60a0*/  FMUL R16, R78, R20 ;  /* 0x000000144e107220 */ /* 0x000fe20000400000 */
[C---:B------:R-:W-:Y:S01]  /*60b0*/  FFMA R14, R81.reuse, R83, R14 ;  /* 0x00000053510e7223 */ /* 0x040fe2000000000e */
[----:B------:R-:W-:Y:S01]  /*60c0*/  SHF.L.U32 R83, R106, 0x10, RZ ;  /* 0x000000106a537819 */ /* 0x000fe200000006ff */
[C---:B------:R-:W-:Y:S01]  /*60d0*/  FFMA R19, R81.reuse, R84, R19 ;  /* 0x0000005451137223 */ /* 0x040fe20000000013 */
[----:B------:R-:W-:Y:S01]  /*60e0*/  LOP3.LUT R84, R104, 0xffff0000, RZ, 0xc0, !PT ;  /* 0xffff000068547812 */ /* 0x000fe200078ec0ff */
[----:B------:R-:W-:Y:S01]  /*60f0*/  FFMA R16, R81, R82, R16 ;  /* 0x0000005251107223 */ /* 0x000fe20000000010 */
[----:B------:R-:W-:Y:S01]  /*6100*/  SHF.L.U32 R82, R105, 0x10, RZ ;  /* 0x0000001069527819 */ /* 0x000fe200000006ff */
[C---:B------:R-:W-:Y:S01]  /*6110*/  FMUL R17, R78.reuse, R21 ;  /* 0x000000154e117220 */ /* 0x040fe20000400000 */
[----:B------:R-:W-:Y:S01]  /*6120*/  F2FP.BF16.F32.PACK_AB R119, R19, R14 ;  /* 0x0000000e1377723e */ /* 0x000fe200000010ff */
[C---:B------:R-:W-:Y:S01]  /*6130*/  FMUL R18, R78.reuse, R22 ;  /* 0x000000164e127220 */ /* 0x040fe20000400000 */
[----:B------:R-:W-:Y:S01]  /*6140*/  FMUL R23, R78, R23 ;  /* 0x000000174e177220 */ /* 0x000fe20000400000 */
[C---:B------:R-:W-:Y:S01]  /*6150*/  FFMA R17, R81.reuse, R84, R17 ;  /* 0x0000005451117223 */ /* 0x040fe20000000011 */
[----:B------:R-:W-:Y:S01]  /*6160*/  LOP3.LUT R84, R106, 0xffff0000, RZ, 0xc0, !PT ;  /* 0xffff00006a547812 */ /* 0x000fe200078ec0ff */
[----:B------:R-:W-:Y:S01]  /*6170*/  FFMA R18, R81, R82, R18 ;  /* 0x0000005251127223 */ /* 0x000fe20000000012 */
[----:B------:R-:W-:Y:S01]  /*6180*/  LOP3.LUT R82, R105, 0xffff0000, RZ, 0xc0, !PT ;  /* 0xffff000069527812 */ /* 0x000fe200078ec0ff */
[C---:B------:R-:W-:Y:S01]  /*6190*/  FMUL R20, R78.reuse, R24 ;  /* 0x000000184e147220 */ /* 0x040fe20000400000 */
[----:B------:R-:W-:Y:S01]  /*61a0*/  F2FP.BF16.F32.PACK_AB R124, R17, R16 ;  /* 0x00000010117c723e */ /* 0x000fe200000010ff */
[C---:B------:R-:W-:Y:S01]  /*61b0*/  FMUL R21, R78.reuse, R25 ;  /* 0x000000194e157220 */ /* 0x040fe20000400000 */
[----:B------:R-:W-:Y:S01]  /*61c0*/  FMUL R22, R78, R26 ;  /* 0x0000001a4e167220 */ /* 0x000fe20000400000 */
[C---:B------:R-:W-:Y:S01]  /*61d0*/  FFMA R23, R81.reuse, R82, R23 ;  /* 0x0000005251177223 */ /* 0x040fe20000000017 */
[----:B------:R-:W-:Y:S01]  /*61e0*/  SHF.L.U32 R82, R112, 0x10, RZ ;  /* 0x0000001070527819 */ /* 0x000fe200000006ff */
[C---:B------:R-:W-:Y:S01]  /*61f0*/  FMUL R27, R78.reuse, R27 ;  /* 0x0000001b4e1b7220 */ /* 0x040fe20000400000 */
[----:B------:R-:W-:Y:S01]  /*6200*/  FFMA R20, R81, R83, R20 ;  /* 0x0000005351147223 */ /* 0x000fe20000000014 */
[----:B------:R-:W-:Y:S01]  /*6210*/  SHF.L.U32 R83, R113, 0x10, RZ ;  /* 0x0000001071537819 */ /* 0x000fe200000006ff */
[----:B------:R-:W-:Y:S01]  /*6220*/  FMUL R24, R78, R28 ;  /* 0x0000001c4e187220 */ /* 0x000fe20000400000 */
[----:B------:R-:W-:Y:S01]  /*6230*/  F2FP.BF16.F32.PACK_AB R125, R23, R18 ;  /* 0x00000012177d723e */ /* 0x000fe200000010ff */
[C---:B------:R-:W-:Y:S01]  /*6240*/  FFMA R21, R81.reuse, R84, R21 ;  /* 0x0000005451157223 */ /* 0x040fe20000000015 */
[----:B------:R-:W-:Y:S01]  /*6250*/  LOP3.LUT R84, R112, 0xffff0000, RZ, 0xc0, !PT ;  /* 0xffff000070547812 */ /* 0x000fe200078ec0ff */
[----:B------:R-:W-:Y:S01]  /*6260*/  FFMA R22, R81, R85, R22 ;  /* 0x0000005551167223 */ /* 0x000fe20000000016 */
[----:B------:R-:W-:Y:S01]  /*6270*/  SHF.L.U32 R85, R115, 0x10, RZ ;  /* 0x0000001073557819 */ /* 0x000fe200000006ff */
[----:B------:R-:W-:Y:S01]  /*6280*/  FFMA R27, R81, R86, R27 ;  /* 0x00000056511b7223 */ /* 0x000fe2000000001b */
[----:B------:R-:W-:Y:S01]  /*6290*/  F2FP.BF16.F32.PACK_AB R126, R21, R20 ;  /* 0x00000014157e723e */ /* 0x000fe200000010ff */
[----:B------:R-:W-:Y:S01]  /*62a0*/  FFMA R24, R81, R82, R24 ;  /* 0x0000005251187223 */ /* 0x000fe20000000018 */
[----:B------:R-:W-:Y:S01]  /*62b0*/  LOP3.LUT R82, R113, 0xffff0000, RZ, 0xc0, !PT ;  /* 0xffff000071527812 */ /* 0x000fe200078ec0ff */
[C---:B------:R-:W-:Y:S01]  /*62c0*/  FMUL R25, R78.reuse, R29 ;  /* 0x0000001d4e197220 */ /* 0x040fe20000400000 */
[----:B------:R-:W-:Y:S01]  /*62d0*/  F2FP.BF16.F32.PACK_AB R127, R27, R22 ;  /* 0x000000161b7f723e */ /* 0x000fe200000010ff */
[C---:B------:R-:W-:Y:S01]  /*62e0*/  FMUL R26, R78.reuse, R30 ;  /* 0x0000001e4e1a7220 */ /* 0x040fe20000400000 */
[----:B------:R-:W-:Y:S01]  /*62f0*/  LOP3.LUT R86, R147, 0xffff0000, RZ, 0xc0, !PT ;  /* 0xffff000093567812 */ /* 0x000fe200078ec0ff */
[----:B------:R-:W-:Y:S01]  /*6300*/  FMUL R31, R78, R31 ;  /* 0x0000001f4e1f7220 */ /* 0x000fe20000400000 */
[----:B------:R-:W-:Y:S01]  /*6310*/  FFMA R25, R81, R84, R25 ;  /* 0x0000005451197223 */ /* 0x000fe20000000019 */
[----:B------:R-:W-:Y:S01]  /*6320*/  LOP3.LUT R84, R115, 0xffff0000, RZ, 0xc0, !PT ;  /* 0xffff000073547812 */ /* 0x000fe200078ec0ff */
[C---:B------:R-:W-:Y:S01]  /*6330*/  FFMA R26, R81.reuse, R83, R26 ;  /* 0x00000053511a7223 */ /* 0x040fe2000000001a */
[C---:B------:R-:W-:Y:S01]  /*6340*/  SHF.L.U32 R83, R114.reuse, 0x10, RZ ;  /* 0x0000001072537819 */ /* 0x040fe200000006ff */
[C---:B------:R-:W-:Y:S01]  /*6350*/  FFMA R31, R81.reuse, R82, R31 ;  /* 0x00000052511f7223 */ /* 0x040fe2000000001f */
[----:B------:R-:W-:Y:S01]  /*6360*/  LOP3.LUT R82, R114, 0xffff0000, RZ, 0xc0, !PT ;  /* 0xffff000072527812 */ /* 0x000fe200078ec0ff */
[C---:B------:R-:W-:Y:S01]  /*6370*/  FMUL R28, R78.reuse, R32 ;  /* 0x000000204e1c7220 */ /* 0x040fe20000400000 */
[C---:B------:R-:W-:Y:S01]  /*6380*/  FMUL R29, R78.reuse, R33 ;  /* 0x000000214e1d7220 */ /* 0x040fe20000400000 */
[C---:B------:R-:W-:Y:S01]  /*6390*/  FMUL R30, R78.reuse, R34 ;  /* 0x000000224e1e7220 */ /* 0x040fe20000400000 */
[----:B------:R-:W-:Y:S01]  /*63a0*/  FMUL R35, R78, R35 ;  /* 0x000000234e237220 */ /* 0x000fe20000400000 */
[----:B------:R-:W-:Y:S01]  /*63b0*/  FFMA R28, R81, R83, R28 ;  /* 0x00000053511c7223 */ /* 0x000fe2000000001c */
[----:B------:R-:W-:Y:S01]  /*63c0*/  SHF.L.U32 R83, R121, 0x10, RZ ;  /* 0x0000001079537819 */ /* 0x000fe200000006ff */
[C---:B------:R-:W-:Y:S01]  /*63d0*/  FFMA R29, R81.reuse, R82, R29 ;  /* 0x00000052511d7223 */ /* 0x040fe2000000001d */
[C---:B------:R-:W-:Y:S01]  /*63e0*/  SHF.L.U32 R82, R120.reuse, 0x10, RZ ;  /* 0x0000001078527819 */ /* 0x040fe200000006ff */
[----:B------:R-:W-:Y:S01]  /*63f0*/  FFMA R30, R81, R85, R30 ;  /* 0x00000055511e7223 */ /* 0x000fe2000000001e */
[----:B------:R-:W-:Y:S01]  /*6400*/  SHF.L.U32 R85, R123, 0x10, RZ ;  /* 0x000000107b557819 */ /* 0x000fe200000006ff */
[C---:B------:R-:W-:Y:S01]  /*6410*/  FFMA R35, R81.reuse, R84, R35 ;  /* 0x0000005451237223 */ /* 0x040fe20000000023 */
[----:B------:R-:W-:Y:S01]  /*6420*/  LOP3.LUT R84, R120, 0xffff0000, RZ, 0xc0, !PT ;  /* 0xffff000078547812 */ /* 0x000fe200078ec0ff */
[C---:B------:R-:W-:Y:S01]  /*6430*/  FMUL R32, R78.reuse, R36 ;  /* 0x000000244e207220 */ /* 0x040fe20000400000 */
[C---:B------:R-:W-:Y:S01]  /*6440*/  FMUL R33, R78.reuse, R37 ;  /* 0x000000254e217220 */ /* 0x040fe20000400000 */
[----:B------:R-:W-:Y:S01]  /*6450*/  FMUL R34, R78, R38 ;  /* 0x000000264e227220 */ /* 0x000fe20000400000 */
[----:B------:R1:W-:Y:S01]  /*6460*/  STS.128 [R182+UR48+0x400], R92 ;  /* 0x0004005cb6007988 */ /* 0x0003e20008000c30 */
[----:B------:R-:W-:Y:S01]  /*6470*/  FFMA R32, R81, R82, R32 ;  /* 0x0000005251207223 */ /* 0x000fe20000000020 */
[----:B------:R-:W-:Y:S01]  /*6480*/  LOP3.LUT R82, R121, 0xffff0000, RZ, 0xc0, !PT ;  /* 0xffff000079527812 */ /* 0x000fe200078ec0ff */
[C---:B------:R-:W-:Y:S01]  /*6490*/  FFMA R33, R81.reuse, R84, R33 ;  /* 0x0000005451217223 */ /* 0x040fe20000000021 */
[----:B------:R-:W-:Y:S01]  /*64a0*/  LOP3.LUT R84, R122, 0xffff0000, RZ, 0xc0, !PT ;  /* 0xffff00007a547812 */ /* 0x000fe200078ec0ff */
[----:B------:R-:W-:Y:S01]  /*64b0*/  FMUL R39, R78, R39 ;  /* 0x000000274e277220 */ /* 0x000fe20000400000 */
[C---:B------:R-:W-:Y:S01]  /*64c0*/  FFMA R34, R81.reuse, R83, R34 ;  /* 0x0000005351227223 */ /* 0x040fe20000000022 */
[----:B------:R-:W-:Y:S01]  /*64d0*/  SHF.L.U32 R83, R122, 0x10, RZ ;  /* 0x000000107a537819 */ /* 0x000fe200000006ff */
[C---:B------:R-:W-:Y:S01]  /*64e0*/  FMUL R36, R78.reuse, R40 ;  /* 0x000000284e247220 */ /* 0x040fe20000400000 */
[----:B------:R-:W-:Y:S01]  /*64f0*/  FFMA R39, R81, R82, R39 ;  /* 0x0000005251277223 */ /* 0x000fe20000000027 */
[----:B------:R-:W-:Y:S01]  /*6500*/  LOP3.LUT R82, R123, 0xffff0000, RZ, 0xc0, !PT ;  /* 0xffff00007b527812 */ /* 0x000fe200078ec0ff */
[C---:B------:R-:W-:Y:S01]  /*6510*/  FMUL R37, R78.reuse, R41 ;  /* 0x000000294e257220 */ /* 0x040fe20000400000 */
[C---:B------:R-:W-:Y:S01]  /*6520*/  FMUL R38, R78.reuse, R42 ;  /* 0x0000002a4e267220 */ /* 0x040fe20000400000 */
[----:B------:R-:W-:Y:S01]  /*6530*/  FMUL R43, R78, R43 ;  /* 0x0000002b4e2b7220 */ /* 0x000fe20000400000 */
[C---:B------:R-:W-:Y:S01]  /*6540*/  FFMA R36, R81.reuse, R83, R36 ;  /* 0x0000005351247223 */ /* 0x040fe20000000024 */
[C---:B------:R-:W-:Y:S01]  /*6550*/  SHF.L.U32 R83, R128.reuse, 0x10, RZ ;  /* 0x0000001080537819 */ /* 0x040fe200000006ff */
[----:B------:R2:W-:Y:S01]  /*6560*/  STS.128 [R181+0x400], R116 ;  /* 0x00040074b5007388 */ /* 0x0005e20000000c00 */
[----:B------:R-:W-:Y:S01]  /*6570*/  FFMA R37, R81, R84, R37 ;  /* 0x0000005451257223 */ /* 0x000fe20000000025 */
[----:B------:R-:W-:Y:S01]  /*6580*/  LOP3.LUT R84, R129, 0xffff0000, RZ, 0xc0, !PT ;  /* 0xffff000081547812 */ /* 0x000fe200078ec0ff */
[----:B------:R-:W-:Y:S01]  /*6590*/  FFMA R38, R81, R85, R38 ;  /* 0x0000005551267223 */ /* 0x000fe20000000026 */
[----:B------:R-:W-:Y:S01]  /*65a0*/  SHF.L.U32 R85, R129, 0x10, RZ ;  /* 0x0000001081557819 */ /* 0x000fe200000006ff */
        /* <DEDUP_REMOVED lines=8> */
[----:B------:R4:W-:Y:S01]  /*6630*/  STS.128 [R180+0x400], R124 ;  /* 0x0004007cb4007388 */ /* 0x0009e20000000c00 */
[C---:B------:R-:W-:Y:S01]  /*6640*/  FFMA R41, R81.reuse, R82, R41 ;  /* 0x0000005251297223 */ /* 0x040fe20000000029 */
[C---:B------:R-:W-:Y:S01]  /*6650*/  SHF.L.U32 R82, R130.reuse, 0x10, RZ ;  /* 0x0000001082527819 */ /* 0x040fe200000006ff */
[----:B------:R-:W-:Y:S01]  /*6660*/  FFMA R42, R81, R85, R42 ;  /* 0x00000055512a7223 */ /* 0x000fe2000000002a */
[----:B------:R-:W-:Y:S01]  /*6670*/  SHF.L.U32 R85, R137, 0x10, RZ ;  /* 0x0000001089557819 */ /* 0x000fe200000006ff */
[----:B------:R-:W-:Y:S01]  /*6680*/  FFMA R47, R81, R84, R47 ;  /* 0x00000054512f7223 */ /* 0x000fe2000000002f */
[----:B------:R-:W-:Y:S01]  /*6690*/  LOP3.LUT R84, R130, 0xffff0000, RZ, 0xc0, !PT ;  /* 0xffff000082547812 */ /* 0x000fe200078ec0ff */
[C---:B------:R-:W-:Y:S01]  /*66a0*/  FMUL R44, R78.reuse, R48 ;  /* 0x000000304e2c7220 */ /* 0x040fe20000400000 */
[----:B-1----:R-:W-:Y:S01]  /*66b0*/  F2FP.BF16.F32.PACK_AB R92, R25, R24 ;  /* 0x00000018195c723e */ /* 0x002fe200000010ff */
[C---:B------:R-:W-:Y:S01]  /*66c0*/  FMUL R45, R78.reuse, R49 ;  /* 0x000000314e2d7220 */ /* 0x040fe20000400000 */
[----:B------:R-:W-:Y:S01]  /*66d0*/  F2FP.BF16.F32.PACK_AB R93, R31, R26 ;  /* 0x0000001a1f5d723e */ /* 0x000fe200000010ff */
[----:B------:R-:W-:Y:S01]  /*66e0*/  FMUL R46, R78, R50 ;  /* 0x000000324e2e7220 */ /* 0x000fe20000400000 */
[----:B------:R-:W-:Y:S01]  /*66f0*/  F2FP.BF16.F32.PACK_AB R94, R29, R28 ;  /* 0x0000001c1d5e723e */ /* 0x000fe200000010ff */
[----:B------:R-:W-:Y:S01]  /*6700*/  FFMA R44, R81, R82, R44 ;  /* 0x00000052512c7223 */ /* 0x000fe2000000002c */
[----:B------:R-:W-:Y:S01]  /*6710*/  LOP3.LUT R82, R131, 0xffff0000, RZ, 0xc0, !PT ;  /* 0xffff000083527812 */ /* 0x000fe200078ec0ff */
[----:B------:R-:W-:Y:S01]  /*6720*/  FFMA R45, R81, R84, R45 ;  /* 0x00000054512d7223 */ /* 0x000fe2000000002d */
[----:B------:R-:W-:Y:S01]  /*6730*/  LOP3.LUT R84, R136, 0xffff0000, RZ, 0xc0, !PT ;  /* 0xffff000088547812 */ /* 0x000fe200078ec0ff */
[----:B------:R-:W-:Y:S01]  /*6740*/  FMUL R51, R78, R51 ;  /* 0x000000334e337220 */ /* 0x000fe20000400000 */
[----:B------:R-:W-:Y:S01]  /*6750*/  F2FP.BF16.F32.PACK_AB R95, R35, R30 ;  /* 0x0000001e235f723e */ /* 0x000fe200000010ff */
[----:B------:R-:W-:Y:S01]  /*6760*/  FFMA R46, R81, R83, R46 ;  /* 0x00000053512e7223 */ /* 0x000fe2000000002e */
[----:B------:R-:W-:Y:S01]  /*6770*/  SHF.L.U32 R83, R136, 0x10, RZ ;  /* 0x0000001088537819 */ /* 0x000fe200000006ff */
[C---:B------:R-:W-:Y:S01]  /*6780*/  FMUL R48, R78.reuse, R52 ;  /* 0x000000344e307220 */ /* 0x040fe20000400000 */
[----:B--2---:R-:W-:Y:S01]  /*6790*/  F2FP.BF16.F32.PACK_AB R116, R33, R32 ;  /* 0x000000202174723e */ /* 0x004fe200000010ff */
[----:B------:R-:W-:Y:S01]  /*67a0*/  FFMA R51, R81, R82, R51 ;  /* 0x0000005251337223 */ /* 0x000fe20000000033 */
[----:B------:R-:W-:Y:S01]  /*67b0*/  LOP3.LUT R82, R137, 0xffff0000, RZ, 0xc0, !PT ;  /* 0xffff000089527812 */ /* 0x000fe200078ec0ff */
[----:B------:R1:W-:Y:S01]  /*67c0*/  STS.128 [R178+0x400], R92 ;  /* 0x0004005cb2007388 */ /* 0x0003e20000000c00 */
[----:B------:R-:W-:Y:S01]  /*67d0*/  F2FP.BF16.F32.PACK_AB R117, R39, R34 ;  /* 0x000000222775723e */ /* 0x000fe200000010ff */
[C---:B------:R-:W-:Y:S01]  /*67e0*/  FMUL R49, R78.reuse, R53 ;  /* 0x000000354e317220 */ /* 0x040fe20000400000 */
[----:B------:R-:W-:Y:S01]  /*67f0*/  F2FP.BF16.F32.PACK_AB R118, R37, R36 ;  /* 0x000000242576723e */ /* 0x000fe200000010ff */
[C---:B------:R-:W-:Y:S01]  /*6800*/  FMUL R50, R78.reuse, R54 ;  /* 0x000000364e327220 */ /* 0x040fe20000400000 */
[----:B------:R-:W-:Y:S01]  /*6810*/  F2FP.BF16.F32.PACK_AB R119, R43, R38 ;  /* 0x000000262b77723e */ /* 0x000fe200000010ff */
[----:B------:R-:W-:Y:S01]  /*6820*/  FMUL R55, R78, R55 ;  /* 0x000000374e377220 */ /* 0x000fe20000400000 */
[----:B----4-:R-:W-:Y:S01]  /*6830*/  F2FP.BF16.F32.PACK_AB R124, R41, R40 ;  /* 0x00000028297c723e */ /* 0x010fe200000010ff */
[C---:B------:R-:W-:Y:S01]  /*6840*/  FFMA R48, R81.reuse, R83, R48 ;  /* 0x0000005351307223 */ /* 0x040fe20000000030 */
[C---:B------:R-:W-:Y:S01]  /*6850*/  FFMA R49, R81.reuse, R84, R49 ;  /* 0x0000005451317223 */ /* 0x040fe20000000031 */
[----:B------:R1:W-:Y:S01]  /*6860*/  STS.128 [R177+0x400], R116 ;  /* 0x00040074b1007388 */ /* 0x0003e20000000c00 */
[C---:B------:R-:W-:Y:S01]  /*6870*/  SHF.L.U32 R83, R138.reuse, 0x10, RZ ;  /* 0x000000108a537819 */ /* 0x040fe200000006ff */
[----:B------:R-:W-:Y:S01]  /*6880*/  FFMA R50, R81, R85, R50 ;  /* 0x0000005551327223 */ /* 0x000fe20000000032 */
[----:B------:R-:W-:Y:S01]  /*6890*/  SHF.L.U32 R85, R139, 0x10, RZ ;  /* 0x000000108b557819 */ /* 0x000fe200000006ff */
[----:B------:R-:W-:Y:S01]  /*68a0*/  FFMA R55, R81, R82, R55 ;  /* 0x0000005251377223 */ /* 0x000fe20000000037 */
[----:B------:R-:W-:Y:S01]  /*68b0*/  LOP3.LUT R82, R138, 0xffff0000, RZ, 0xc0, !PT ;  /* 0xffff00008a527812 */ /* 0x000fe200078ec0ff */
[C---:B------:R-:W-:Y:S01]  /*68c0*/  FMUL R52, R78.reuse, R56 ;  /* 0x000000384e347220 */ /* 0x040fe20000400000 */
[----:B------:R-:W-:Y:S01]  /*68d0*/  LOP3.LUT R84, R139, 0xffff0000, RZ, 0xc0, !PT ;  /* 0xffff00008b547812 */ /* 0x000fe200078ec0ff */
[C---:B------:R-:W-:Y:S01]  /*68e0*/  FMUL R53, R78.reuse, R57 ;  /* 0x000000394e357220 */ /* 0x040fe20000400000 */
[C---:B------:R-:W-:Y:S01]  /*68f0*/  FMUL R54, R78.reuse, R58 ;  /* 0x0000003a4e367220 */ /* 0x040fe20000400000 */
[----:B------:R-:W-:Y:S01]  /*6900*/  FMUL R59, R78, R59 ;  /* 0x0000003b4e3b7220 */ /* 0x000fe20000400000 */
[C---:B------:R-:W-:Y:S01]  /*6910*/  FFMA R52, R81.reuse, R83, R52 ;  /* 0x0000005351347223 */ /* 0x040fe20000000034 */
[C---:B------:R-:W-:Y:S01]  /*6920*/  FFMA R53, R81.reuse, R82, R53 ;  /* 0x0000005251357223 */ /* 0x040fe20000000035 */
[C---:B------:R-:W-:Y:S01]  /*6930*/  FFMA R54, R81.reuse, R85, R54 ;  /* 0x0000005551367223 */ /* 0x040fe20000000036 */
[----:B------:R-:W-:Y:S01]  /*6940*/  FFMA R59, R81, R84, R59 ;  /* 0x00000054513b7223 */ /* 0x000fe2000000003b */
[----:B------:R-:W-:Y:S01]  /*6950*/  SHF.L.U32 R82, R144, 0x10, RZ ;  /* 0x0000001090527819 */ /* 0x000fe200000006ff */
[----:B------:R-:W-:Y:S01]  /*6960*/  FMUL R56, R78, R60 ;  /* 0x0000003c4e387220 */ /* 0x000fe20000400000 */
[----:B------:R-:W-:Y:S01]  /*6970*/  LOP3.LUT R84, R144, 0xffff0000, RZ, 0xc0, !PT ;  /* 0xffff000090547812 */ /* 0x000fe200078ec0ff */
[C---:B------:R-:W-:Y:S01]  /*6980*/  FMUL R57, R78.reuse, R61 ;  /* 0x0000003d4e397220 */ /* 0x040fe20000400000 */
[----:B------:R-:W-:Y:S01]  /*6990*/  SHF.L.U32 R83, R145, 0x10, RZ ;  /* 0x0000001091537819 */ /* 0x000fe200000006ff */
[C---:B------:R-:W-:Y:S01]  /*69a0*/  FMUL R58, R78.reuse, R62 ;  /* 0x0000003e4e3a7220 */ /* 0x040fe20000400000 */
[----:B------:R-:W-:Y:S01]  /*69b0*/  F2FP.BF16.F32.PACK_AB R125, R47, R42 ;  /* 0x0000002a2f7d723e */ /* 0x000fe200000010ff */
[----:B------:R-:W-:Y:S01]  /*69c0*/  FFMA R56, R81, R82, R56 ;  /* 0x0000005251387223 */ /* 0x000fe20000000038 */
[----:B------:R-:W-:Y:S01]  /*69d0*/  F2FP.BF16.F32.PACK_AB R126, R45, R44 ;  /* 0x0000002c2d7e723e */ /* 0x000fe200000010ff */
[----:B------:R-:W-:Y:S01]  /*69e0*/  FFMA R57, R81, R84, R57 ;  /* 0x0000005451397223 */ /* 0x000fe20000000039 */
[----:B------:R-:W-:Y:S01]  /*69f0*/  F2FP.BF16.F32.PACK_AB R127, R51, R46 ;  /* 0x0000002e337f723e */ /* 0x000fe200000010ff */
[----:B------:R-:W-:Y:S01]  /*6a00*/  FFMA R58, R81, R83, R58 ;  /* 0x00000053513a7223 */ /* 0x000fe2000000003a */
[----:B------:R-:W-:Y:S01]  /*6a10*/  LOP3.LUT R82, R145, 0xffff0000, RZ, 0xc0, !PT ;  /* 0xffff000091527812 */ /* 0x000fe200078ec0ff */
[----:B------:R-:W-:Y:S01]  /*6a20*/  FMUL R63, R78, R63 ;  /* 0x0000003f4e3f7220 */ /* 0x000fe20000400000 */
[----:B------:R-:W-:Y:S01]  /*6a30*/  SHF.L.U32 R83, R146, 0x10, RZ ;  /* 0x0000001092537819 */ /* 0x000fe200000006ff */
[----:B------:R1:W-:Y:S01]  /*6a40*/  STS.128 [R176+0x400], R124 ;  /* 0x0004007cb0007388 */ /* 0x0003e20000000c00 */
[----:B------:R-:W-:Y:S01]  /*6a50*/  FMUL R60, R78, R64 ;  /* 0x000000404e3c7220 */ /* 0x000fe20000400000 */
[----:B------:R-:W-:Y:S01]  /*6a60*/  LOP3.LUT R84, R146, 0xffff0000, RZ, 0xc0, !PT ;  /* 0xffff000092547812 */ /* 0x000fe200078ec0ff */
[C---:B------:R-:W-:Y:S01]  /*6a70*/  FMUL R61, R78.reuse, R65 ;  /* 0x000000414e3d7220 */ /* 0x040fe20000400000 */
[----:B------:R-:W-:Y:S01]  /*6a80*/  SHF.L.U32 R85, R147, 0x10, RZ ;  /* 0x0000001093557819 */ /* 0x000fe200000006ff */
[C---:B------:R-:W-:Y:S01]  /*6a90*/  FMUL R62, R78.reuse, R66 ;  /* 0x000000424e3e7220 */ /* 0x040fe20000400000 */
[----:B------:R-:W-:Y:S01]  /*6aa0*/  FFMA R63, R81, R82, R63 ;  /* 0x00000052513f7223 */ /* 0x000fe2000000003f */
[----:B------:R-:W-:Y:S01]  /*6ab0*/  FMUL R67, R78, R67 ;  /* 0x000000434e437220 */ /* 0x000fe20000400000 */
[----:B------:R-:W-:Y:S01]  /*6ac0*/  F2FP.BF16.F32.PACK_AB R132, R49, R48 ;  /* 0x000000303184723e */ /* 0x000fe200000010ff */
[----:B------:R-:W-:Y:S01]  /*6ad0*/  FFMA R60, R81, R83, R60 ;  /* 0x00000053513c7223 */ /* 0x000fe2000000003c */
[----:B------:R-:W-:Y:S01]  /*6ae0*/  F2FP.BF16.F32.PACK_AB R133, R55, R50 ;  /* 0x000000323785723e */ /* 0x000fe200000010ff */
[----:B------:R-:W-:Y:S01]  /*6af0*/  FFMA R61, R81, R84, R61 ;  /* 0x00000054513d7223 */ /* 0x000fe2000000003d */
[----:B------:R-:W-:Y:S01]  /*6b00*/  F2FP.BF16.F32.PACK_AB R134, R53, R52 ;  /* 0x000000343586723e */ /* 0x000fe200000010ff */
[----:B------:R-:W-:Y:S01]  /*6b10*/  FFMA R62, R81, R85, R62 ;  /* 0x00000055513e7223 */ /* 0x000fe2000000003e */
[----:B------:R-:W-:Y:S01]  /*6b20*/  F2FP.BF16.F32.PACK_AB R135, R59, R54 ;  /* 0x000000363b87723e */ /* 0x000fe200000010ff */
[----:B------:R-:W-:Y:S01]  /*6b30*/  FFMA R67, R81, R86, R67 ;  /* 0x0000005651437223 */ /* 0x000fe20000000043 */
[----:B------:R-:W-:Y:S02]  /*6b40*/  F2FP.BF16.F32.PACK_AB R140, R57, R56 ;  /* 0x00000038398c723e */ /* 0x000fe400000010ff */
[----:B------:R-:W-:Y:S01]  /*6b50*/  F2FP.BF16.F32.PACK_AB R141, R63, R58 ;  /* 0x0000003a3f8d723e */ /* 0x000fe200000010ff */
[----:B------:R1:W-:Y:S01]  /*6b60*/  STS.128 [R175+0x400], R132 ;  /* 0x00040084af007388 */ /* 0x0003e20000000c00 */
[----:B------:R-:W-:Y:S02]  /*6b70*/  F2FP.BF16.F32.PACK_AB R142, R61, R60 ;  /* 0x0000003c3d8e723e */ /* 0x000fe400000010ff */
[----:B------:R-:W-:Y:S05]  /*6b80*/  F2FP.BF16.F32.PACK_AB R143, R67, R62 ;  /* 0x0000003e438f723e */ /* 0x000fea00000010ff */
[----:B------:R1:W-:Y:S01]  /*6b90*/  STS.128 [R174+0x400], R140 ;  /* 0x0004008cae007388 */ /* 0x0003e20000000c00 */
[----:B------:R-:W-:Y:S01]  /*6ba0*/  @!PT LDS RZ, [RZ] ;  /* 0x00000000fffff984 */ /* 0x000fe20000000800 */
[----:B------:R-:W-:Y:S01]  /*6bb0*/  @!PT LDS RZ, [RZ] ;  /* 0x00000000fffff984 */ /* 0x000fe20000000800 */
[----:B------:R-:W-:Y:S01]  /*6bc0*/  @!PT LDS RZ, [RZ] ;  /* 0x00000000fffff984 */ /* 0x000fe20000000800 */
[----:B------:R-:W-:Y:S01]  /*6bd0*/  @!PT LDS RZ, [RZ] ;  /* 0x00000000fffff984 */ /* 0x000fe20000000800 */
[----:B------:R2:W-:Y:S07]  /*6be0*/  MEMBAR.ALL.CTA ;  /* 0x0000000000007992 */ /* 0x0005ee0000008000 */
[----:B--2---:R-:W2:Y:S02]  /*6bf0*/  FENCE.VIEW.ASYNC.S ;  /* 0x00000000000073c6 */ /* 0x004ea40000000000 */
[----:B--2---:R-:W-:Y:S06]  /*6c00*/  BAR.SYNC.DEFER_BLOCKING 0x1, 0x80 ;  /* 0x0042000000007b1d */ /* 0x004fec0000010000 */
[----:B------:R-:W-:Y:S05]  /*6c10*/  @P0 BRA `(.L_x_99) ;  /* 0x0000000000280947 */ /* 0x000fea0003800000 */
[----:B------:R-:W-:Y:S02]  /*6c20*/  UIADD3 UR4, UPT, UPT, UR48, 0x400, URZ ;  /* 0x0000040030047890 */ /* 0x000fe4000fffe0ff */
[----:B------:R-:W-:Y:S01]  /*6c30*/  UIADD3 UR6, UP0, UPT, UR52, 0x680, URZ ;  /* 0x0000068034067890 */ /* 0x000fe2000ff1e0ff */
[----:B------:R-:W-:Y:S03]  /*6c40*/  UMOV UR43, UR36 ;  /* 0x00000024002b7c82 */ /* 0x000fe60008000000 */
[----:B------:R-:W-:Y:S01]  /*6c50*/  MOV R163, UR4 ;  /* 0x0000000400a37c02 */ /* 0x000fe20008000f00 */
[----:B------:R-:W-:Y:S03]  /*6c60*/  UIADD3.X UR7, UPT, UPT, URZ, UR53, URZ, UP0, !UPT ;  /* 0x00000035ff077290 */ /* 0x000fe600087fe4ff */
[----:B------:R-:W-:Y:S11]  /*6c70*/  R2UR UR40, R163 ;  /* 0x00000000a32872ca */ /* 0x000ff600000e0000 */
[----:B------:R-:W-:Y:S02]  /*6c80*/  @!UPT UIADD3 URZ, UPT, UPT, URZ, URZ, URZ ;  /* 0x000000fffffff290 */ /* 0x000fe4000fffe0ff */
[----:B------:R2:W-:Y:S01]  /*6c90*/  UTMASTG.3D [UR40], [UR6] ;  /* 0x00000028060073b5 */ /* 0x0005e20008010000 */
[----:B------:R0:W-:Y:S01]  /*6ca0*/  UTMACMDFLUSH ;  /* 0x00000000000079b7 */ /* 0x0001e20000000000 */
[----:B--2---:R-:W-:Y:S04]  /*6cb0*/  DEPBAR.LE SB0, 0x1 ;  /* 0x000080400000791a */ /* 0x004fe80000000000 */
.L_x_99:
[----:B------:R-:W-:Y:S05]  /*6cc0*/  BSYNC.RECONVERGENT B0 ;  /* 0x0000000000007941 */ /* 0x000fea0003800200 */
.L_x_98:
[----:B------:R-:W-:Y:S01]  /*6cd0*/  BAR.SYNC.DEFER_BLOCKING 0x1, 0x80 ;  /* 0x0042000000007b1d */ /* 0x000fe20000010000 */
[----:B------:R-:W-:Y:S01]  /*6ce0*/  ISETP.NE.AND P1, PT, R179, RZ, PT ;  /* 0x000000ffb300720c */ /* 0x000fe20003f25270 */
[----:B------:R-:W-:Y:S01]  /*6cf0*/  UISETP.NE.AND UP0, UPT, UR49, URZ, UPT ;  /* 0x000000ff3100728c */ /* 0x000fe2000bf05270 */
[----:B------:R-:W-:Y:S11]  /*6d00*/  LEA R3, R101, UR48, 0x3 ;  /* 0x0000003065037c11 */ /* 0x000ff6000f8e18ff */
[----:B------:R-:W-:Y:S01]  /*6d10*/  @P1 SHF.L.U32 R2, R167, 0x1f, RZ ;  /* 0x0000001fa7021819 */ /* 0x000fe200000006ff */
[----:B------:R-:W-:Y:S06]  /*6d20*/  BRA.U !UP0, `(.L_x_100) ;  /* 0x0000000108247547 */ /* 0x000fec000b800000 */
[----:B------:R-:W-:Y:S01]  /*6d30*/  IMAD.U32 R5, RZ, RZ, UR51 ;  /* 0x00000033ff057e24 */ /* 0x000fe2000f8e00ff */
[----:B------:R-:W-:Y:S01]  /*6d40*/  MOV R0, UR37 ;  /* 0x0000002500007c02 */ /* 0x000fe20008000f00 */
[----:B------:R-:W-:Y:S03]  /*6d50*/  UIADD3 UR51, UPT, UPT, UR51, 0x1, URZ ;  /* 0x0000000133337890 */ /* 0x000fe6000fffe0ff */
[----:B------:R-:W-:Y:S01]  /*6d60*/  @P1 LEA R5, R5, UR48, 0x3 ;  /* 0x0000003005051c11 */ /* 0x000fe2000f8e18ff */
[----:B------:R-:W-:Y:S04]  /*6d70*/  UISETP.NE.AND UP0, UPT, UR51, 0x4, UPT ;  /* 0x000000043300788c */ /* 0x000fe8000bf05270 */
[----:B------:R-:W-:Y:S01]  /*6d80*/  @P1 VIADD R5, R5, 0x80 ;  /* 0x0000008005051836 */ /* 0x000fe20000000000 */
[----:B------:R-:W-:Y:S04]  /*6d90*/  USEL UR51, UR51, URZ, UP0 ;  /* 0x000000ff33337287 */ /* 0x000fe80008000000 */
[----:B------:R-:W-:Y:S04]  /*6da0*/  @P1 PRMT R0, R0, 0x654, R5 ;  /* 0x0000065400001816 */ /* 0x000fe80000000005 */
[----:B------:R2:W-:Y:S04]  /*6db0*/  @P1 SYNCS.ARRIVE.TRANS64.RED.A1T0 RZ, [R0+URZ], RZ ;  /* 0x000000ff00ff19a7 */ /* 0x0005e800081004ff */
.L_x_100:
[----:B------:R-:W4:Y:S01]  /*6dc0*/  @P1 SYNCS.PHASECHK.TRANS64.TRYWAIT P0, [R3+URZ+0x60], R2 ;  /* 0x00006002030015a7 */ /* 0x000f2200080011ff */
[----:B------:R-:W-:Y:S01]  /*6dd0*/  BSSY B1, `(.L_x_101) ;  /* 0x000001f000017945 */ /* 0x000fe20003800000 */
[----:B----4-:R-:W-:Y:S03]  /*6de0*/  @P1 SEL R103, RZ, 0x1, !P0 ;  /* 0x00000001ff671807 */ /* 0x010fe60004000000 */
[----:B------:R-:W-:Y:S05]  /*6df0*/  @!P1 BRA `(.L_x_102) ;  /* 0x0000000000709947 */ /* 0x000fea0003800000 */
[----:B------:R-:W-:Y:S01]  /*6e00*/  ISETP.NE.AND P1, PT, R109, RZ, PT ;  /* 0x000000ff6d00720c */ /* 0x000fe20003f25270 */
[----:B------:R-:W-:Y:S01]  /*6e10*/  BSSY B0, `(.L_x_103) ;  /* 0x000000b000007945 */ /* 0x000fe20003800000 */
[----:B------:R-:W-:Y:S11]  /*6e20*/  ISETP.NE.AND P0, PT, R103, RZ, PT ;  /* 0x000000ff6700720c */ /* 0x000ff60003f05270 */
[----:B------:R-:W-:Y:S05]  /*6e30*/  @P1 IMAD R4, R101, 0x4000, R182 ;  /* 0x0000400065041824 */ /* 0x000fea00078e02b6 */
[----:B------:R-:W-:Y:S04]  /*6e40*/  @P1 IADD3 R9, PT, PT, R4, UR48, RZ ;  /* 0x0000003004091c10 */ /* 0x000fe8000fffe0ff */
[----:B------:R-:W-:Y:S01]  /*6e50*/  @P1 IADD3 R7, PT, PT, R102, R9, RZ ;  /* 0x0000000966071210 */ /* 0x000fe20007ffe0ff */
[--C-:B------:R-:W-:Y:S02]  /*6e60*/  @P1 IMAD.IADD R5, R100, 0x1, R9.reuse ;  /* 0x0000000164051824 */ /* 0x100fe400078e0209 */
[----:B------:R-:W-:Y:S01]  /*6e70*/  @P1 IMAD.IADD R2, R108, 0x1, R9 ;  /* 0x000000016c021824 */ /* 0x000fe200078e0209 */
[----:B------:R-:W-:Y:S06]  /*6e80*/  @P0 BRA `(.L_x_104) ;  /* 0x00000000000c0947 */ /* 0x000fec0003800000 */
[----:B--2---:R-:W-:Y:S04]  /*6e90*/  SHF.L.U32 R0, R167, 0x1f, RZ ;  /* 0x0000001fa7007819 */ /* 0x004fe800000006ff */
[----:B------:R-:W2:Y:S02]  /*6ea0*/  SYNCS.PHASECHK.TRANS64.TRYWAIT P0, [R3+URZ+0x60], R0 ;  /* 0x00006000030075a7 */ /* 0x000ea400080011ff */
[----:B--2---:R-:W-:Y:S05]  /*6eb0*/  @!P0 BRA `(.L_x_105) ;  /* 0x00000048003c8947 */ /* 0x004fea0003800000 */
.L_x_104:
[----:B------:R-:W-:Y:S05]  /*6ec0*/  BSYNC B0 ;  /* 0x0000000000007941 */ /* 0x000fea0003800000 */
.L_x_103:
[----:B------:R-:W-:Y:S01]  /*6ed0*/  ISETP.NE.AND P0, PT, R109, RZ, PT ;  /* 0x000000ff6d00720c */ /* 0x000fe20003f05270 */
[----:B------:R-:W-:Y:S11]  /*6ee0*/  VIADD R101, R101, 0x1 ;  /* 0x0000000165657836 */ /* 0x000ff60000000000 */
[----:B------:R-:W-:Y:S01]  /*6ef0*/  @!UPT UIADD3 URZ, UPT, UPT, URZ, URZ, URZ ;  /* 0x000000fffffff290 */ /* 0x000fe2000fffe0ff */
[----:B------:R4:W1:Y:S01]  /*6f00*/  @P0 LDS.128 R88, [R4+UR48+0x400] ;  /* 0x0004003004580984 */ /* 0x0008620008000c00 */
[--C-:B--2---:R-:W-:Y:S01]  /*6f10*/  @P0 IMAD.IADD R3, R102, 0x1, R5.reuse ;  /* 0x0000000166030824 */ /* 0x104fe200078e0205 */
[C---:B------:R-:W-:Y:S01]  /*6f20*/  @P0 IADD3 R0, PT, PT, R108.reuse, R7, RZ ;  /* 0x000000076c000210 */ /* 0x040fe20007ffe0ff */
[C---:B------:R-:W-:Y:S01]  /*6f30*/  @P0 IMAD.IADD R6, R108.reuse, 0x1, R5 ;  /* 0x000000016c060824 */ /* 0x040fe200078e0205 */
[----:B------:R4:W2:Y:S02]  /*6f40*/  @P0 LDS.128 R96, [R2+0x400] ;  /* 0x0004000002600984 */ /* 0x0008a40000000c00 */
[----:B------:R-:W-:Y:S02]  /*6f50*/  @P0 IADD3 R8, PT, PT, R108, R3, RZ ;  /* 0x000000036c080210 */ /* 0x000fe40007ffe0ff */
[----:B------:R4:W1:Y:S04]  /*6f60*/  @P0 LDS.128 R104, [R7+0x400] ;  /* 0x0004000007680984 */ /* 0x0008680000000c00 */
[----:B------:R4:W1:Y:S04]  /*6f70*/  @P0 LDS.128 R112, [R0+0x400] ;  /* 0x0004000000700984 */ /* 0x0008680000000c00 */
[----:B------:R4:W1:Y:S04]  /*6f80*/  @P0 LDS.128 R120, [R5+0x400] ;  /* 0x0004000005780984 */ /* 0x0008680000000c00 */
[----:B------:R4:W1:Y:S04]  /*6f90*/  @P0 LDS.128 R128, [R6+0x400] ;  /* 0x0004000006800984 */ /* 0x0008680000000c00 */
[----:B------:R4:W1:Y:S04]  /*6fa0*/  @P0 LDS.128 R136, [R3+0x400] ;  /* 0x0004000003880984 */ /* 0x0008680000000c00 */
[----:B------:R4:W1:Y:S02]  /*6fb0*/  @P0 LDS.128 R144, [R8+0x400] ;  /* 0x0004000008900984 */ /* 0x0008640000000c00 */
.L_x_102:
[----:B------:R-:W-:Y:S05]  /*6fc0*/  BSYNC B1 ;  /* 0x0000000000017941 */ /* 0x000fea0003800000 */
.L_x_101:
[----:B----4-:R-:W-:Y:S05]  /*6fd0*/  VIADD R3, R80, 0x40 ;  /* 0x0000004050037836 */ /* 0x010fea0000000000 */
[----:B------:R-:W-:Y:S04]  /*6fe0*/  SHF.R.U32.HI R3, RZ, 0x15, R3 ;  /* 0x00000015ff037819 */ /* 0x000fe80000011603 */
[----:B------:R-:W-:Y:S11]  /*6ff0*/  LOP3.LUT P0, RZ, R3, 0x3, R162, 0x48, !PT ;  /* 0x0000000303ff7812 */ /* 0x000ff600078048a2 */
[----:B------:R-:W-:Y:S02]  /*7000*/  @!UPT UIADD3 URZ, UPT, UPT, URZ, URZ, URZ ;  /* 0x000000fffffff290 */ /* 0x000fe4000fffe0ff */
        /* <DEDUP_REMOVED lines=17> */
.L_x_106:
[----:B------:R-:W-:Y:S01]  /*7120*/  ISETP.NE.AND P6, PT, R179, RZ, PT ;  /* 0x000000ffb300720c */ /* 0x000fe20003fc5270 */
[----:B------:R-:W-:Y:S05]  /*7130*/  WARPSYNC.ALL ;  /* 0x0000000000007948 */ /* 0x000fea0003800000 */
[----:B------:R-:W-:Y:S01]  /*7140*/  R2UR UR4, R80 ;  /* 0x00000000500472ca */ /* 0x000fe200000e0000 */
[----:B------:R-:W-:Y:S01]  /*7150*/  BSSY.RECONVERGENT B0, `(.L_x_107) ;  /* 0x0000103000007945 */ /* 0x000fe20003800200 */
[----:B--2---:R-:W-:Y:S02]  /*7160*/  MOV R0, UR51 ;  /* 0x0000003300007c02 */ /* 0x004fe40008000f00 */
[----:B------:R-:W-:Y:S02]  /*7170*/  MOV R85, UR37 ;  /* 0x0000002500557c02 */ /* 0x000fe40008000f00 */
[----:B-1----:R-:W-:Y:S02]  /*7180*/  SHF.L.U32 R82, R88, 0x10, RZ ;  /* 0x0000001058527819 */ /* 0x002fe400000006ff */
[----:B------:R-:W-:Y:S02]  /*7190*/  @P6 LEA R0, R0, UR48, 0x3 ;  /* 0x0000003000006c11 */ /* 0x000fe4000f8e18ff */
[----:B------:R-:W-:Y:S02]  /*71a0*/  LOP3.LUT R83, R88, 0xffff0000, RZ, 0xc0, !PT ;  /* 0xffff000058537812 */ /* 0x000fe400078ec0ff */
[----:B------:R-:W-:Y:S01]  /*71b0*/  @P6 IADD3 R0, PT, PT, R0, 0x80, RZ ;  /* 0x0000008000006810 */ /* 0x000fe20007ffe0ff */
[----:B------:R-:W1:Y:S01]  /*71c0*/  LDTM.x64 R4, tmem[UR4+0x40] ;  /* 0x00004004000479ee */ /* 0x000e620008340000 */
[----:B------:R-:W-:Y:S02]  /*71d0*/  SHF.L.U32 R84, R89, 0x10, RZ ;  /* 0x0000001059547819 */ /* 0x000fe400000006ff */
[----:B------:R-:W-:Y:S02]  /*71e0*/  @P6 PRMT R85, R85, 0x654, R0 ;  /* 0x0000065455556816 */ /* 0x000fe40000000000 */
[----:B------:R-:W-:Y:S02]  /*71f0*/  LOP3.LUT R86, R89, 0xffff0000, RZ, 0xc0, !PT ;  /* 0xffff000059567812 */ /* 0x000fe400078ec0ff */
[----:B------:R-:W-:Y:S01]  /*7200*/  ISETP.NE.AND P0, PT, R170, RZ, PT ;  /* 0x000000ffaa00720c */ /* 0x000fe20003f05270 */
[C---:B-1----:R-:W-:Y:S01]  /*7210*/  FMUL R0, R78.reuse, R4 ;  /* 0x000000044e007220 */ /* 0x042fe20000400000 */
[C---:B------:R-:W-:Y:S01]  /*7220*/  FMUL R2, R78.reuse, R5 ;  /* 0x000000054e027220 */ /* 0x040fe20000400000 */
[C---:B------:R-:W-:Y:S01]  /*7230*/  FMUL R3, R78.reuse, R6 ;  /* 0x000000064e037220 */ /* 0x040fe20000400000 */
[----:B------:R-:W-:Y:S01]  /*7240*/  FMUL R7, R78, R7 ;  /* 0x000000074e077220 */ /* 0x000fe20000400000 */
[C---:B------:R-:W-:Y:S01]  /*7250*/  FFMA R0, R81.reuse, R82, R0 ;  /* 0x0000005251007223 */ /* 0x040fe20000000000 */
[C---:B------:R-:W-:Y:S01]  /*7260*/  LOP3.LUT R82, R90.reuse, 0xffff0000, RZ, 0xc0, !PT ;  /* 0xffff00005a527812 */ /* 0x040fe200078ec0ff */
[C---:B------:R-:W-:Y:S01]  /*7270*/  FFMA R2, R81.reuse, R83, R2 ;  /* 0x0000005351027223 */ /* 0x040fe20000000002 */
[----:B------:R-:W-:Y:S01]  /*7280*/  SHF.L.U32 R83, R90, 0x10, RZ ;  /* 0x000000105a537819 */ /* 0x000fe200000006ff */
[C---:B------:R-:W-:Y:S01]  /*7290*/  FFMA R3, R81.reuse, R84, R3 ;  /* 0x0000005451037223 */ /* 0x040fe20000000003 */
[----:B------:R-:W-:Y:S01]  /*72a0*/  FMUL R4, R78, R8 ;  /* 0x000000084e047220 */ /* 0x000fe20000400000 */
[----:B------:R-:W-:Y:S01]  /*72b0*/  FFMA R7, R81, R86, R7 ;  /* 0x0000005651077223 */ /* 0x000fe20000000007 */
[----:B------:R-:W-:Y:S01]  /*72c0*/  F2FP.BF16.F32.PACK_AB R92, R2, R0 ;  /* 0x00000000025c723e */ /* 0x000fe200000010ff */
[C---:B------:R-:W-:Y:S01]  /*72d0*/  FMUL R5, R78.reuse, R9 ;  /* 0x000000094e057220 */ /* 0x040fe20000400000 */
[----:B------:R-:W-:Y:S01]  /*72e0*/  LOP3.LUT R0, R91, 0xffff0000, RZ, 0xc0, !PT ;  /* 0xffff00005b007812 */ /* 0x000fe200078ec0ff */
[----:B------:R-:W-:Y:S01]  /*72f0*/  FFMA R4, R81, R83, R4 ;  /* 0x0000005351047223 */ /* 0x000fe20000000004 */
[----:B------:R-:W-:Y:S01]  /*7300*/  SHF.L.U32 R83, R91, 0x10, RZ ;  /* 0x000000105b537819 */ /* 0x000fe200000006ff */
[----:B------:R-:W-:Y:S01]  /*7310*/  FFMA R5, R81, R82, R5 ;  /* 0x0000005251057223 */ /* 0x000fe20000000005 */
[----:B------:R-:W-:Y:S01]  /*7320*/  F2FP.BF16.F32.PACK_AB R93, R7, R3 ;  /* 0x00000003075d723e */ /* 0x000fe200000010ff */
[----:B------:R-:W-:Y:S01]  /*7330*/  FMUL R6, R78, R10 ;  /* 0x0000000a4e067220 */ /* 0x000fe20000400000 */
[----:B------:R-:W-:Y:S01]  /*7340*/  SHF.L.U32 R3, R96, 0x10, RZ ;  /* 0x0000001060037819 */ /* 0x000fe200000006ff */
[----:B------:R-:W-:Y:S01]  /*7350*/  FMUL R11, R78, R11 ;  /* 0x0000000b4e0b7220 */ /* 0x000fe20000400000 */
[----:B------:R-:W-:Y:S01]  /*7360*/  LOP3.LUT R2, R96, 0xffff0000, RZ, 0xc0, !PT ;  /* 0xffff000060027812 */ /* 0x000fe200078ec0ff */
[C---:B------:R-:W-:Y:S01]  /*7370*/  FMUL R8, R78.reuse, R12 ;  /* 0x0000000c4e087220 */ /* 0x040fe20000400000 */
[----:B------:R-:W-:Y:S01]  /*7380*/  LOP3.LUT R82, R107, 0xffff0000, RZ, 0xc0, !PT ;  /* 0xffff00006b527812 */ /* 0x000fe200078ec0ff */
[----:B------:R-:W-:Y:S01]  /*7390*/  FMUL R9, R78, R13 ;  /* 0x0000000d4e097220 */ /* 0x000fe20000400000 */
[----:B------:R-:W-:Y:S01]  /*73a0*/  F2FP.BF16.F32.PACK_AB R94, R5, R4 ;  /* 0x00000004055e723e */ /* 0x000fe200000010ff */
[C---:B------:R-:W-:Y:S01]  /*73b0*/  FFMA R6, R81.reuse, R83, R6 ;  /* 0x0000005351067223 */ /* 0x040fe20000000006 */
[----:B------:R-:W-:Y:S01]  /*73c0*/  SHF.L.U32 R83, R104, 0x10, RZ ;  /* 0x0000001068537819 */ /* 0x000fe200000006ff */
[----:B------:R-:W-:Y:S01]  /*73d0*/  FFMA R11, R81, R0, R11 ;  /* 0x00000000510b7223 */ /* 0x000fe2000000000b */
[----:B------:R-:W-:Y:S01]  /*73e0*/  SHF.L.U32 R0, R97, 0x10, RZ ;  /* 0x0000001061007819 */ /* 0x000fe200000006ff */
[C---:B------:R-:W-:Y:S01]  /*73f0*/  FFMA R8, R81.reuse, R3, R8 ;  /* 0x0000000351087223 */ /* 0x040fe20000000008 */
[----:B------:R-:W-:Y:S01]  /*7400*/  SHF.L.U32 R3, R98, 0x10, RZ ;  /* 0x0000001062037819 */ /* 0x000fe200000006ff */
[----:B------:R-:W-:Y:S01]  /*7410*/  FFMA R9, R81, R2, R9 ;  /* 0x0000000251097223 */ /* 0x000fe20000000009 */
[----:B------:R-:W-:Y:S01]  /*7420*/  LOP3.LUT R2, R97, 0xffff0000, RZ, 0xc0, !PT ;  /* 0xffff000061027812 */ /* 0x000fe200078ec0ff */
[C---:B------:R-:W-:Y:S01]  /*7430*/  FMUL R10, R78.reuse, R14 ;  /* 0x0000000e4e0a7220 */ /* 0x040fe20000400000 */
[----:B------:R-:W-:Y:S01]  /*7440*/  F2FP.BF16.F32.PACK_AB R95, R11, R6 ;  /* 0x000000060b5f723e */ /* 0x000fe200000010ff */
[C---:B------:R-:W-:Y:S01]  /*7450*/  FMUL R15, R78.reuse, R15 ;  /* 0x0000000f4e0f7220 */ /* 0x040fe20000400000 */
[----:B------:R-:W-:Y:S01]  /*7460*/  F2FP.BF16.F32.PACK_AB R116, R9, R8 ;  /* 0x000000080974723e */ /* 0x000fe200000010ff */
[----:B------:R-:W-:Y:S01]  /*7470*/  FMUL R12, R78, R16 ;  /* 0x000000104e0c7220 */ /* 0x000fe20000400000 */
[C---:B------:R-:W-:Y:S01]  /*7480*/  FFMA R10, R81.reuse, R0, R10 ;  /* 0x00000000510a7223 */ /* 0x040fe2000000000a */
[----:B------:R-:W-:Y:S01]  /*7490*/  LOP3.LUT R0, R98, 0xffff0000, RZ, 0xc0, !PT ;  /* 0xffff000062007812 */ /* 0x000fe200078ec0ff */
[----:B------:R-:W-:Y:S01]  /*74a0*/  FFMA R15, R81, R2, R15 ;  /* 0x00000002510f7223 */ /* 0x000fe2000000000f */
        /* <DEDUP_REMOVED lines=9> */
[----:B------:R-:W-:Y:S01]  /*7540*/  FMUL R16, R78, R20 ;  /* 0x000000144e107220 */ /* 0x000fe20000400000 */
[----:B------:R-:W-:Y:S01]  /*7550*/  FFMA R14, R81, R3, R14 ;  /* 0x00000003510e7223 */ /* 0x000fe2000000000e */
[----:B------:R-:W-:Y:S01]  /*7560*/  SHF.L.U32 R3, R106, 0x10, RZ ;  /* 0x000000106a037819 */ /* 0x000fe200000006ff */
[C---:B------:R-:W-:Y:S01]  /*7570*/  FMUL R17, R78.reuse, R21 ;  /* 0x000000154e117220 */ /* 0x040fe20000400000 */
[----:B------:R-:W-:Y:S01]  /*7580*/  F2FP.BF16.F32.PACK_AB R118, R13, R12 ;  /* 0x0000000c0d76723e */ /* 0x000fe200000010ff */
[----:B------:R-:W-:Y:S01]  /*7590*/  FFMA R19, R81, R2, R19 ;  /* 0x0000000251137223 */ /* 0x000fe20000000013 */
[----:B------:R-:W-:Y:S01]  /*75a0*/  SHF.L.U32 R2, R105, 0x10, RZ ;  /* 0x0000001069027819 */ /* 0x000fe200000006ff */
        /* <DEDUP_REMOVED lines=12> */
[C---:B------:R-:W-:Y:S01]  /*7670*/  FFMA R23, R81.reuse, R0, R23 ;  /* 0x0000000051177223 */ /* 0x040fe20000000017 */
[----:B------:R-:W-:Y:S01]  /*7680*/  SHF.L.U32 R0, R112, 0x10, RZ ;  /* 0x0000001070007819 */ /* 0x000fe200000006ff */
[C---:B------:R-:W-:Y:S01]  /*7690*/  FMUL R22, R78.reuse, R26 ;  /* 0x0000001a4e167220 */ /* 0x040fe20000400000 */
[----:B------:R-:W-:Y:S01]  /*76a0*/  FMUL R27, R78, R27 ;  /* 0x0000001b4e1b7220 */ /* 0x000fe20000400000 */
        /* <DEDUP_REMOVED lines=9> */
[----:B------:R-:W-:Y:S01]  /*7740*/  LOP3.LUT R82, R115, 0xffff0000, RZ, 0xc0, !PT ;  /* 0xffff000073527812 */ /* 0x000fe200078ec0ff */
[----:B------:R-:W-:Y:S01]  /*7750*/  FFMA R24, R81, R0, R24 ;  /* 0x0000000051187223 */ /* 0x000fe20000000018 */
[----:B------:R-:W-:Y:S01]  /*7760*/  SHF.L.U32 R0, R113, 0x10, RZ ;  /* 0x0000001071007819 */ /* 0x000fe200000006ff */
[C---:B------:R-:W-:Y:S01]  /*7770*/  FMUL R25, R78.reuse, R29 ;  /* 0x0000001d4e197220 */ /* 0x040fe20000400000 */
[----:B------:R-:W-:Y:S01]  /*7780*/  F2FP.BF16.F32.PACK_AB R126, R21, R20 ;  /* 0x00000014157e723e */ /* 0x000fe200000010ff */
[----:B------:R-:W-:Y:S01]  /*7790*/  FMUL R26, R78, R30 ;  /* 0x0000001e4e1a7220 */ /* 0x000fe20000400000 */
[----:B------:R-:W-:Y:S01]  /*77a0*/  F2FP.BF16.F32.PACK_AB R127, R27, R22 ;  /* 0x000000161b7f723e */ /* 0x000fe200000010ff */
        /* <DEDUP_REMOVED lines=38> */
[----:B------:R1:W-:Y:S01]  /*7a10*/  STS.128 [R182+UR48+0x4400], R92 ;  /* 0x0044005cb6007988 */ /* 0x0003e20008000c30 */
        /* <DEDUP_REMOVED lines=12> */
[----:B------:R2:W-:Y:S01]  /*7ae0*/  STS.128 [R181+0x4400], R116 ;  /* 0x00440074b5007388 */ /* 0x0005e20000000c00 */
        /* <DEDUP_REMOVED lines=12> */
[----:B------:R4:W-:Y:S01]  /*7bb0*/  STS.128 [R180+0x4400], R124 ;  /* 0x0044007cb4007388 */ /* 0x0009e20000000c00 */
[----:B------:R-:W-:Y:S01]  /*7bc0*/  FMUL R51, R78, R51 ;  /* 0x000000334e337220 */ /* 0x000fe20000400000 */
[C---:B------:R-:W-:Y:S01]  /*7bd0*/  FFMA R44, R81.reuse, R3, R44 ;  /* 0x00000003512c7223 */ /* 0x040fe2000000002c */
[C---:B------:R-:W-:Y:S01]  /*7be0*/  SHF.L.U32 R3, R136.reuse, 0x10, RZ ;  /* 0x0000001088037819 */ /* 0x040fe200000006ff */
[----:B------:R-:W-:Y:S01]  /*7bf0*/  FFMA R45, R81, R2, R45 ;  /* 0x00000002512d7223 */ /* 0x000fe2000000002d */
[----:B------:R-:W-:Y:S01]  /*7c00*/  LOP3.LUT R2, R137, 0xffff0000, RZ, 0xc0, !PT ;  /* 0xffff000089027812 */ /* 0x000fe200078ec0ff */
        /* <DEDUP_REMOVED lines=8> */
[C---:B------:R-:W-:Y:S01]  /*7c90*/  FMUL R50, R78.reuse, R54 ;  /* 0x000000364e327220 */ /* 0x040fe20000400000 */
[----:B------:R-:W-:Y:S01]  /*7ca0*/  F2FP.BF16.F32.PACK_AB R94, R37, R36 ;  /* 0x00000024255e723e */ /* 0x000fe200000010ff */
[----:B------:R1:W-:Y:S01]  /*7cb0*/  STS.128 [R178+0x4400], R132 ;  /* 0x00440084b2007388 */ /* 0x0003e20000000c00 */
[----:B------:R-:W-:Y:S01]  /*7cc0*/  F2FP.BF16.F32.PACK_AB R95, R43, R38 ;  /* 0x000000262b5f723e */ /* 0x000fe200000010ff */
[----:B------:R-:W-:Y:S01]  /*7cd0*/  FMUL R55, R78, R55 ;  /* 0x000000374e377220 */ /* 0x000fe20000400000 */
[----:B--2---:R-:W-:Y:S01]  /*7ce0*/  F2FP.BF16.F32.PACK_AB R116, R41, R40 ;  /* 0x000000282974723e */ /* 0x004fe200000010ff */
[----:B------:R-:W-:Y:S01]  /*7cf0*/  FFMA R48, R81, R3, R48 ;  /* 0x0000000351307223 */ /* 0x000fe20000000030 */
[----:B------:R-:W-:Y:S01]  /*7d00*/  SHF.L.U32 R3, R139, 0x10, RZ ;  /* 0x000000108b037819 */ /* 0x000fe200000006ff */
[----:B------:R-:W-:Y:S01]  /*7d10*/  FFMA R49, R81, R0, R49 ;  /* 0x0000000051317223 */ /* 0x000fe20000000031 */
[C---:B------:R-:W-:Y:S01]  /*7d20*/  SHF.L.U32 R0, R138.reuse, 0x10, RZ ;  /* 0x000000108a007819 */ /* 0x040fe200000006ff */
[----:B------:R2:W-:Y:S01]  /*7d30*/  STS.128 [R177+0x4400], R92 ;  /* 0x0044005cb1007388 */ /* 0x0005e20000000c00 */
[----:B------:R-:W-:Y:S01]  /*7d40*/  F2FP.BF16.F32.PACK_AB R117, R47, R42 ;  /* 0x0000002a2f75723e */ /* 0x000fe200000010ff */
[----:B------:R-:W-:Y:S01]  /*7d50*/  FFMA R50, R81, R83, R50 ;  /* 0x0000005351327223 */ /* 0x000fe20000000032 */
[----:B------:R-:W-:Y:S01]  /*7d60*/  SHF.L.U32 R83, R145, 0x10, RZ ;  /* 0x0000001091537819 */ /* 0x000fe200000006ff */
[----:B------:R-:W-:Y:S01]  /*7d70*/  FFMA R55, R81, R2, R55 ;  /* 0x0000000251377223 */ /* 0x000fe20000000037 */
[----:B------:R-:W-:Y:S01]  /*7d80*/  LOP3.LUT R2, R138, 0xffff0000, RZ, 0xc0, !PT ;  /* 0xffff00008a027812 */ /* 0x000fe200078ec0ff */
[C---:B------:R-:W-:Y:S01]  /*7d90*/  FMUL R52, R78.reuse, R56 ;  /* 0x000000384e347220 */ /* 0x040fe20000400000 */
[----:B------:R-:W-:Y:S01]  /*7da0*/  F2FP.BF16.F32.PACK_AB R118, R45, R44 ;  /* 0x0000002c2d76723e */ /* 0x000fe200000010ff */
[C---:B------:R-:W-:Y:S01]  /*7db0*/  FMUL R53, R78.reuse, R57 ;  /* 0x000000394e357220 */ /* 0x040fe20000400000 */
[C---:B------:R-:W-:Y:S01]  /*7dc0*/  FMUL R54, R78.reuse, R58 ;  /* 0x0000003a4e367220 */ /* 0x040fe20000400000 */
[----:B------:R-:W-:Y:S01]  /*7dd0*/  FFMA R52, R81, R0, R52 ;  /* 0x0000000051347223 */ /* 0x000fe20000000034 */
[----:B------:R-:W-:Y:S01]  /*7de0*/  LOP3.LUT R0, R139, 0xffff0000, RZ, 0xc0, !PT ;  /* 0xffff00008b007812 */ /* 0x000fe200078ec0ff */
[C---:B------:R-:W-:Y:S01]  /*7df0*/  FFMA R53, R81.reuse, R2, R53 ;  /* 0x0000000251357223 */ /* 0x040fe20000000035 */
[----:B------:R-:W-:Y:S01]  /*7e00*/  FFMA R54, R81, R3, R54 ;  /* 0x0000000351367223 */ /* 0x000fe20000000036 */
[----:B------:R-:W-:Y:S01]  /*7e10*/  FMUL R59, R78, R59 ;  /* 0x0000003b4e3b7220 */ /* 0x000fe20000400000 */
[----:B------:R-:W-:Y:S01]  /*7e20*/  SHF.L.U32 R3, R144, 0x10, RZ ;  /* 0x0000001090037819 */ /* 0x000fe200000006ff */
[----:B------:R-:W-:Y:S01]  /*7e30*/  FMUL R56, R78, R60 ;  /* 0x0000003c4e387220 */ /* 0x000fe20000400000 */
[----:B------:R-:W-:Y:S01]  /*7e40*/  LOP3.LUT R2, R144, 0xffff0000, RZ, 0xc0, !PT ;  /* 0xffff000090027812 */ /* 0x000fe200078ec0ff */
[C---:B------:R-:W-:Y:S01]  /*7e50*/  FMUL R57, R78.reuse, R61 ;  /* 0x0000003d4e397220 */ /* 0x040fe20000400000 */
[----:B------:R-:W-:Y:S01]  /*7e60*/  F2FP.BF16.F32.PACK_AB R119, R51, R46 ;  /* 0x0000002e3377723e */ /* 0x000fe200000010ff */
[C---:B------:R-:W-:Y:S01]  /*7e70*/  FMUL R58, R78.reuse, R62 ;  /* 0x0000003e4e3a7220 */ /* 0x040fe20000400000 */
[C---:B------:R-:W-:Y:S01]  /*7e80*/  FFMA R59, R81.reuse, R0, R59 ;  /* 0x00000000513b7223 */ /* 0x040fe2000000003b */
[----:B------:R-:W-:Y:S01]  /*7e90*/  FFMA R56, R81, R3, R56 ;  /* 0x0000000351387223 */ /* 0x000fe20000000038 */
[----:B------:R-:W-:Y:S01]  /*7ea0*/  LOP3.LUT R0, R145, 0xffff0000, RZ, 0xc0, !PT ;  /* 0xffff000091007812 */ /* 0x000fe200078ec0ff */
[----:B------:R2:W-:Y:S01]  /*7eb0*/  STS.128 [R176+0x4400], R116 ;  /* 0x00440074b0007388 */ /* 0x0005e20000000c00 */
[C---:B------:R-:W-:Y:S01]  /*7ec0*/  FFMA R57, R81.reuse, R2, R57 ;  /* 0x0000000251397223 */ /* 0x040fe20000000039 */
[----:B------:R-:W-:Y:S01]  /*7ed0*/  FMUL R63, R78, R63 ;  /* 0x0000003f4e3f7220 */ /* 0x000fe20000400000 */
[----:B------:R-:W-:Y:S01]  /*7ee0*/  SHF.L.U32 R3, R146, 0x10, RZ ;  /* 0x0000001092037819 */ /* 0x000fe200000006ff */
[----:B------:R-:W-:Y:S01]  /*7ef0*/  FFMA R58, R81, R83, R58 ;  /* 0x00000053513a7223 */ /* 0x000fe2000000003a */
[----:B------:R-:W-:Y:S01]  /*7f00*/  FMUL R60, R78, R64 ;  /* 0x000000404e3c7220 */ /* 0x000fe20000400000 */
[----:B------:R-:W-:Y:S01]  /*7f10*/  LOP3.LUT R2, R146, 0xffff0000, RZ, 0xc0, !PT ;  /* 0xffff000092027812 */ /* 0x000fe200078ec0ff */
[C---:B------:R-:W-:Y:S01]  /*7f20*/  FMUL R61, R78.reuse, R65 ;  /* 0x000000414e3d7220 */ /* 0x040fe20000400000 */
[----:B------:R-:W-:Y:S01]  /*7f30*/  SHF.L.U32 R83, R147, 0x10, RZ ;  /* 0x0000001093537819 */ /* 0x000fe200000006ff */
[C---:B------:R-:W-:Y:S01]  /*7f40*/  FMUL R62, R78.reuse, R66 ;  /* 0x000000424e3e7220 */ /* 0x040fe20000400000 */
[----:B------:R-:W-:Y:S01]  /*7f50*/  FFMA R63, R81, R0, R63 ;  /* 0x00000000513f7223 */ /* 0x000fe2000000003f */
[----:B------:R-:W-:Y:S01]  /*7f60*/  FMUL R67, R78, R67 ;  /* 0x000000434e437220 */ /* 0x000fe20000400000 */
[----:B----4-:R-:W-:Y:S01]  /*7f70*/  F2FP.BF16.F32.PACK_AB R124, R49, R48 ;  /* 0x00000030317c723e */ /* 0x010fe200000010ff */
[----:B------:R-:W-:Y:S01]  /*7f80*/  FFMA R60, R81, R3, R60 ;  /* 0x00000003513c7223 */ /* 0x000fe2000000003c */
[----:B------:R-:W-:Y:S01]  /*7f90*/  F2FP.BF16.F32.PACK_AB R125, R55, R50 ;  /* 0x00000032377d723e */ /* 0x000fe200000010ff */
[----:B------:R-:W-:Y:S01]  /*7fa0*/  FFMA R61, R81, R2, R61 ;  /* 0x00000002513d7223 */ /* 0x000fe2000000003d */
[----:B------:R-:W-:Y:S01]  /*7fb0*/  F2FP.BF16.F32.PACK_AB R126, R53, R52 ;  /* 0x00000034357e723e */ /* 0x000fe200000010ff */
[----:B------:R-:W-:Y:S01]  /*7fc0*/  FFMA R62, R81, R83, R62 ;  /* 0x00000053513e7223 */ /* 0x000fe2000000003e */
[----:B------:R-:W-:Y:S01]  /*7fd0*/  F2FP.BF16.F32.PACK_AB R127, R59, R54 ;  /* 0x000000363b7f723e */ /* 0x000fe200000010ff */
[----:B------:R-:W-:Y:S01]  /*7fe0*/  FFMA R67, R81, R82, R67 ;  /* 0x0000005251437223 */ /* 0x000fe20000000043 */
[----:B-1----:R-:W-:Y:S02]  /*7ff0*/  F2FP.BF16.F32.PACK_AB R132, R57, R56 ;  /* 0x000000383984723e */ /* 0x002fe400000010ff */
[----:B------:R-:W-:Y:S01]  /*8000*/  F2FP.BF16.F32.PACK_AB R133, R63, R58 ;  /* 0x0000003a3f85723e */ /* 0x000fe200000010ff */
[----:B------:R2:W-:Y:S01]  /*8010*/  STS.128 [R175+0x4400], R124 ;  /* 0x0044007caf007388 */ /* 0x0005e20000000c00 */
[----:B------:R-:W-:Y:S02]  /*8020*/  F2FP.BF16.F32.PACK_AB R134, R61, R60 ;  /* 0x0000003c3d86723e */ /* 0x000fe400000010ff */
[----:B------:R-:W-:Y:S02]  /*8030*/  F2FP.BF16.F32.PACK_AB R135, R67, R62 ;  /* 0x0000003e4387723e */ /* 0x000fe400000010ff */
[----:B------:R-:W-:Y:S02]  /*8040*/  LEA R0, R101, UR48, 0x3 ;  /* 0x0000003065007c11 */ /* 0x000fe4000f8e18ff */
[----:B------:R-:W-:Y:S01]  /*8050*/  @P6 SHF.L.U32 R3, R167, 0x1f, RZ ;  /* 0x0000001fa7036819 */ /* 0x000fe200000006ff */
[----:B------:R2:W-:Y:S01]  /*8060*/  STS.128 [R174+0x4400], R132 ;  /* 0x00440084ae007388 */ /* 0x0005e20000000c00 */
[----:B------:R-:W-:Y:S01]  /*8070*/  @!PT LDS RZ, [RZ] ;  /* 0x00000000fffff984 */ /* 0x000fe20000000800 */
[----:B------:R-:W-:Y:S01]  /*8080*/  @!PT LDS RZ, [RZ] ;  /* 0x00000000fffff984 */ /* 0x000fe20000000800 */
[----:B------:R-:W-:Y:S01]  /*8090*/  @!PT LDS RZ, [RZ] ;  /* 0x00000000fffff984 */ /* 0x000fe20000000800 */
[----:B------:R-:W-:Y:S01]  /*80a0*/  @!PT LDS RZ, [RZ] ;  /* 0x00000000fffff984 */ /* 0x000fe20000000800 */
[----:B------:R1:W-:Y:S07]  /*80b0*/  MEMBAR.ALL.CTA ;  /* 0x0000000000007992 */ /* 0x0003ee0000008000 */
[----:B-1----:R-:W1:Y:S02]  /*80c0*/  FENCE.VIEW.ASYNC.S ;  /* 0x00000000000073c6 */ /* 0x002e640000000000 */
[----:B-1----:R-:W-:Y:S06]  /*80d0*/  BAR.SYNC.DEFER_BLOCKING 0x1, 0x80 ;  /* 0x0042000000007b1d */ /* 0x002fec0000010000 */
[----:B------:R-:W-:Y:S05]  /*80e0*/  @P0 BRA `(.L_x_108) ;  /* 0x0000000000240947 */ /* 0x000fea0003800000 */
[----:B------:R-:W-:Y:S02]  /*80f0*/  UIADD3 UR8, UP0, UPT, UR52, 0x680, URZ ;  /* 0x0000068034087890 */ /* 0x000fe4000ff1e0ff */
[----:B------:R-:W-:Y:S02]  /*8100*/  UIADD3 UR5, UPT, UPT, UR41, 0x40, URZ ;  /* 0x0000004029057890 */ /* 0x000fe4000fffe0ff */
[----:B------:R-:W-:Y:S02]  /*8110*/  UIADD3 UR4, UPT, UPT, UR48, 0x4400, URZ ;  /* 0x0000440030047890 */ /* 0x000fe4000fffe0ff */
[----:B------:R-:W-:Y:S01]  /*8120*/  UIADD3.X UR9, UPT, UPT, URZ, UR53, URZ, UP0, !UPT ;  /* 0x00000035ff097290 */ /* 0x000fe200087fe4ff */
[----:B------:R-:W-:Y:S01]  /*8130*/  UMOV UR6, UR42 ;  /* 0x0000002a00067c82 */ /* 0x000fe20008000000 */
[----:B------:R-:W-:Y:S07]  /*8140*/  UMOV UR7, UR36 ;  /* 0x0000002400077c82 */ /* 0x000fee0008000000 */
[----:B------:R1:W-:Y:S01]  /*8150*/  UTMASTG.3D [UR4], [UR8] ;  /* 0x00000004080073b5 */ /* 0x0003e20008010000 */
[----:B------:R0:W-:Y:S01]  /*8160*/  UTMACMDFLUSH ;  /* 0x00000000000079b7 */ /* 0x0001e20000000000 */
[----:B-1----:R-:W-:Y:S04]  /*8170*/  DEPBAR.LE SB0, 0x1 ;  /* 0x000080400000791a */ /* 0x002fe80000000000 */
.L_x_108:
[----:B------:R-:W-:Y:S05]  /*8180*/  BSYNC.RECONVERGENT B0 ;  /* 0x0000000000007941 */ /* 0x000fea0003800200 */
.L_x_107:
[----:B------:R-:W-:Y:S01]  /*8190*/  BAR.SYNC.DEFER_BLOCKING 0x1, 0x80 ;  /* 0x0042000000007b1d */ /* 0x000fe20000010000 */
[----:B------:R-:W-:Y:S04]  /*81a0*/  UIADD3 UR40, UPT, UPT, UR51, 0x1, URZ ;  /* 0x0000000133287890 */ /* 0x000fe8000fffe0ff */
[----:B------:R-:W-:Y:S04]  /*81b0*/  UISETP.NE.AND UP0, UPT, UR40, 0x4, UPT ;  /* 0x000000042800788c */ /* 0x000fe8000bf05270 */
[----:B------:R-:W-:Y:S01]  /*81c0*/  USEL UR40, UR40, URZ, UP0 ;  /* 0x000000ff28287287 */ /* 0x000fe20008000000 */
[----:B------:R1:W-:Y:S01]  /*81d0*/  @P6 SYNCS.ARRIVE.TRANS64.RED.A1T0 RZ, [R85+URZ], RZ ;  /* 0x000000ff55ff69a7 */ /* 0x0003e200081004ff */
[----:B------:R-:W-:Y:S01]  /*81e0*/  BSSY B1, `(.L_x_109) ;  /* 0x0000020000017945 */ /* 0x000fe20003800000 */
[----:B------:R-:W4:Y:S02]  /*81f0*/  @P6 SYNCS.PHASECHK.TRANS64.TRYWAIT P0, [R0+URZ+0x60], R3 ;  /* 0x00006003000065a7 */ /* 0x000f2400080011ff */
[----:B----4-:R-:W-:Y:S01]  /*8200*/  @P6 SEL R103, RZ, 0x1, !P0 ;  /* 0x00000001ff676807 */ /* 0x010fe20004000000 */
[----:B-1----:R-:W-:Y:S06]  /*8210*/  @!P6 BRA `(.L_x_110) ;  /* 0x000000000070e947 */ /* 0x002fec0003800000 */
        /* <DEDUP_REMOVED lines=9> */
[----:B------:R-:W-:Y:S04]  /*82b0*/  SHF.L.U32 R7, R167, 0x1f, RZ ;  /* 0x0000001fa7077819 */ /* 0x000fe800000006ff */
[----:B------:R-:W1:Y:S02]  /*82c0*/  SYNCS.PHASECHK.TRANS64.TRYWAIT P0, [R0+URZ+0x60], R7 ;  /* 0x00006007000075a7 */ /* 0x000e6400080011ff */
[----:B-1----:R-:W-:Y:S05]  /*82d0*/  @!P0 BRA `(.L_x_113) ;  /* 0x0000003400488947 */ /* 0x002fea0003800000 */
.L_x_112:
[----:B------:R-:W-:Y:S05]  /*82e0*/  BSYNC B0 ;  /* 0x0000000000007941 */ /* 0x000fea0003800000 */
.L_x_111:
[----:B------:R-:W-:Y:S01]  /*82f0*/  ISETP.NE.AND P0, PT, R109, RZ, PT ;  /* 0x000000ff6d00720c */ /* 0x000fe20003f05270 */
[----:B------:R-:W-:Y:S11]  /*8300*/  VIADD R101, R101, 0x1 ;  /* 0x0000000165657836 */ /* 0x000ff60000000000 */
[----:B------:R-:W-:Y:S01]  /*8310*/  @!UPT UIADD3 URZ, UPT, UPT, URZ, URZ, URZ ;  /* 0x000000fffffff290 */ /* 0x000fe2000fffe0ff */
[----:B------:R4:W2:Y:S01]  /*8320*/  @P0 LDS.128 R88, [R4+UR48+0x400] ;  /* 0x0004003004580984 */ /* 0x0008a20008000c00 */
[--C-:B-1----:R-:W-:Y:S01]  /*8330*/  @P0 IMAD.IADD R7, R102, 0x1, R3.reuse ;  /* 0x0000000166070824 */ /* 0x102fe200078e0203 */
[C---:B------:R-:W-:Y:S01]  /*8340*/  @P0 IADD3 R0, PT, PT, R108.reuse, R5, RZ ;  /* 0x000000056c000210 */ /* 0x040fe20007ffe0ff */
[C---:B------:R-:W-:Y:S01]  /*8350*/  @P0 IMAD.IADD R6, R108.reuse, 0x1, R3 ;  /* 0x000000016c060824 */ /* 0x040fe200078e0203 */
[----:B------:R4:W1:Y:S02]  /*8360*/  @P0 LDS.128 R96, [R2+0x400] ;  /* 0x0004000002600984 */ /* 0x0008640000000c00 */
[----:B------:R-:W-:Y:S02]  /*8370*/  @P0 IADD3 R8, PT, PT, R108, R7, RZ ;  /* 0x000000076c080210 */ /* 0x000fe40007ffe0ff */
[----:B------:R4:W1:Y:S04]  /*8380*/  @P0 LDS.128 R104, [R5+0x400] ;  /* 0x0004000005680984 */ /* 0x0008680000000c00 */
[----:B------:R4:W1:Y:S04]  /*8390*/  @P0 LDS.128 R112, [R0+0x400] ;  /* 0x0004000000700984 */ /* 0x0008680000000c00 */
[----:B------:R4:W1:Y:S04]  /*83a0*/  @P0 LDS.128 R120, [R3+0x400] ;  /* 0x0004000003780984 */ /* 0x0008680000000c00 */
[----:B------:R4:W1:Y:S04]  /*83b0*/  @P0 LDS.128 R128, [R6+0x400] ;  /* 0x0004000006800984 */ /* 0x0008680000000c00 */
[----:B------:R4:W1:Y:S04]  /*83c0*/  @P0 LDS.128 R136, [R7+0x400] ;  /* 0x0004000007880984 */ /* 0x0008680000000c00 */
[----:B------:R4:W1:Y:S02]  /*83d0*/  @P0 LDS.128 R144, [R8+0x400] ;  /* 0x0004000008900984 */ /* 0x0008640000000c00 */
.L_x_110:
[----:B------:R-:W-:Y:S05]  /*83e0*/  BSYNC B1 ;  /* 0x0000000000017941 */ /* 0x000fea0003800000 */
.L_x_109:
        /* <DEDUP_REMOVED lines=21> */
.L_x_114:
[----:B------:R-:W-:Y:S01]  /*8540*/  ISETP.NE.AND P6, PT, R179, RZ, PT ;  /* 0x000000ffb300720c */ /* 0x000fe20003fc5270 */
[----:B------:R-:W-:Y:S05]  /*8550*/  WARPSYNC.ALL ;  /* 0x0000000000007948 */ /* 0x000fea0003800000 */
[----:B------:R-:W-:Y:S01]  /*8560*/  R2UR UR4, R80 ;  /* 0x00000000500472ca */ /* 0x000fe200000e0000 */
[----:B------:R-:W-:Y:S01]  /*8570*/  BSSY.RECONVERGENT B0, `(.L_x_115) ;  /* 0x0000103000007945 */ /* 0x000fe20003800200 */
[----:B------:R-:W-:Y:S02]  /*8580*/  MOV R3, UR40 ;  /* 0x0000002800037c02 */ /* 0x000fe40008000f00 */
[----:B------:R-:W-:Y:S02]  /*8590*/  MOV R84, UR37 ;  /* 0x0000002500547c02 */ /* 0x000fe40008000f00 */
[C---:B--2---:R-:W-:Y:S02]  /*85a0*/  SHF.L.U32 R82, R88.reuse, 0x10, RZ ;  /* 0x0000001058527819 */ /* 0x044fe400000006ff */
[----:B------:R-:W-:Y:S02]  /*85b0*/  @P6 LEA R3, R3, UR48, 0x3 ;  /* 0x0000003003036c11 */ /* 0x000fe4000f8e18ff */
[----:B------:R-:W-:Y:S02]  /*85c0*/  LOP3.LUT R83, R88, 0xffff0000, RZ, 0xc0, !PT ;  /* 0xffff000058537812 */ /* 0x000fe400078ec0ff */
[----:B------:R-:W-:Y:S01]  /*85d0*/  @P6 IADD3 R3, PT, PT, R3, 0x80, RZ ;  /* 0x0000008003036810 */ /* 0x000fe20007ffe0ff */
[----:B------:R-:W2:Y:S01]  /*85e0*/  LDTM.x64 R4, tmem[UR4+0x80] ;  /* 0x00008004000479ee */ /* 0x000ea20008340000 */
[----:B------:R-:W-:Y:S02]  /*85f0*/  ISETP.NE.AND P0, PT, R170, RZ, PT ;  /* 0x000000ffaa00720c */ /* 0x000fe40003f05270 */
[----:B------:R-:W-:Y:S01]  /*8600*/  @P6 PRMT R84, R84, 0x654, R3 ;  /* 0x0000065454546816 */ /* 0x000fe20000000003 */
[C---:B--2---:R-:W-:Y:S01]  /*8610*/  FMUL R0, R78.reuse, R4 ;  /* 0x000000044e007220 */ /* 0x044fe20000400000 */
[C---:B------:R-:W-:Y:S01]  /*8620*/  FMUL R3, R78.reuse, R6 ;  /* 0x000000064e037220 */ /* 0x040fe20000400000 */
        /* <DEDUP_REMOVED lines=38> */
[C---:B------:R-:W-:Y:S01]  /*8890*/  FFMA R0, R81.reuse, R82, R0 ;  /* 0x0000005251007223 */ /* 0x040fe20000000000 */
[----:B------:R-:W-:Y:S01]  /*88a0*/  FFMA R2, R81, R83, R2 ;  /* 0x0000005351027223 */ /* 0x000fe20000000002 */
[C---:B------:R-:W-:Y:S01]  /*88b0*/  FMUL R45, R78.reuse, R49 ;  /* 0x000000314e2d7220 */ /* 0x040fe20000400000 */
[C---:B------:R-:W-:Y:S01]  /*88c0*/  FMUL R58, R78.reuse, R62 ;  /* 0x0000003e4e3a7220 */ /* 0x040fe20000400000 */
[C---:B------:R-:W-:Y:S01]  /*88d0*/  FMUL R60, R78.reuse, R64 ;  /* 0x000000404e3c7220 */ /* 0x040fe20000400000 */
[C---:B------:R-:W-:Y:S01]  /*88e0*/  SHF.L.U32 R64, R89.reuse, 0x10, RZ ;  /* 0x0000001059407819 */ /* 0x040fe200000006ff */
[----:B------:R-:W-:Y:S01]  /*88f0*/  FMUL R49, R78, R53 ;  /* 0x000000354e317220 */ /* 0x000fe20000400000 */
[----:B------:R-:W-:Y:S01]  /*8900*/  F2FP.BF16.F32.PACK_AB R92, R2, R0 ;  /* 0x00000000025c723e */ /* 0x000fe200000010ff */
[C---:B------:R-:W-:Y:S01]  /*8910*/  FMUL R62, R78.reuse, R66 ;  /* 0x000000424e3e7220 */ /* 0x040fe20000400000 */
[----:B------:R-:W-:Y:S01]  /*8920*/  LOP3.LUT R66, R89, 0xffff0000, RZ, 0xc0, !PT ;  /* 0xffff000059427812 */ /* 0x000fe200078ec0ff */
[C---:B------:R-:W-:Y:S01]  /*8930*/  FMUL R53, R78.reuse, R57 ;  /* 0x000000394e357220 */ /* 0x040fe20000400000 */
[----:B------:R-:W-:Y:S01]  /*8940*/  LOP3.LUT R0, R91, 0xffff0000, RZ, 0xc0, !PT ;  /* 0xffff00005b007812 */ /* 0x000fe200078ec0ff */
[----:B------:R-:W-:Y:S01]  /*8950*/  FMUL R7, R78, R7 ;  /* 0x000000074e077220 */ /* 0x000fe20000400000 */
[----:B-1----:R-:W-:Y:S01]  /*8960*/  LOP3.LUT R2, R96, 0xffff0000, RZ, 0xc0, !PT ;  /* 0xffff000060027812 */ /* 0x002fe200078ec0ff */
[C---:B------:R-:W-:Y:S01]  /*8970*/  FMUL R57, R78.reuse, R61 ;  /* 0x0000003d4e397220 */ /* 0x040fe20000400000 */
[----:B------:R-:W-:Y:S01]  /*8980*/  FMUL R61, R78, R65 ;  /* 0x000000414e3d7220 */ /* 0x000fe20000400000 */
[C---:B------:R-:W-:Y:S01]  /*8990*/  SHF.L.U32 R65, R90.reuse, 0x10, RZ ;  /* 0x000000105a417819 */ /* 0x040fe200000006ff */
[C---:B------:R-:W-:Y:S01]  /*89a0*/  FFMA R3, R81.reuse, R64, R3 ;  /* 0x0000004051037223 */ /* 0x040fe20000000003 */
[----:B------:R-:W-:Y:S01]  /*89b0*/  LOP3.LUT R64, R90, 0xffff0000, RZ, 0xc0, !PT ;  /* 0xffff00005a407812 */ /* 0x000fe200078ec0ff */
[C---:B------:R-:W-:Y:S01]  /*89c0*/  FFMA R7, R81.reuse, R66, R7 ;  /* 0x0000004251077223 */ /* 0x040fe20000000007 */
[C---:B------:R-:W-:Y:S01]  /*89d0*/  FMUL R11, R78.reuse, R11 ;  /* 0x0000000b4e0b7220 */ /* 0x040fe20000400000 */
[----:B------:R-:W-:Y:S01]  /*89e0*/  FFMA R4, R81, R65, R4 ;  /* 0x0000004151047223 */ /* 0x000fe20000000004 */
[----:B------:R-:W-:Y:S01]  /*89f0*/  SHF.L.U32 R65, R91, 0x10, RZ ;  /* 0x000000105b417819 */ /* 0x000fe200000006ff */
[----:B------:R-:W-:Y:S01]  /*8a00*/  FFMA R5, R81, R64, R5 ;  /* 0x0000004051057223 */ /* 0x000fe20000000005 */
[----:B------:R-:W-:Y:S01]  /*8a10*/  F2FP.BF16.F32.PACK_AB R93, R7, R3 ;  /* 0x00000003075d723e */ /* 0x000fe200000010ff */
[----:B------:R-:W-:Y:S01]  /*8a20*/  FMUL R15, R78, R15 ;  /* 0x0000000f4e0f7220 */ /* 0x000fe20000400000 */
[----:B------:R-:W-:Y:S01]  /*8a30*/  SHF.L.U32 R3, R96, 0x10, RZ ;  /* 0x0000001060037819 */ /* 0x000fe200000006ff */
[----:B------:R-:W-:Y:S01]  /*8a40*/  FFMA R6, R81, R65, R6 ;  /* 0x0000004151067223 */ /* 0x000fe20000000006 */
[----:B------:R-:W-:Y:S01]  /*8a50*/  F2FP.BF16.F32.PACK_AB R94, R5, R4 ;  /* 0x00000004055e723e */ /* 0x000fe200000010ff */
[----:B------:R-:W-:Y:S01]  /*8a60*/  FFMA R11, R81, R0, R11 ;  /* 0x00000000510b7223 */ /* 0x000fe2000000000b */
[----:B------:R-:W-:Y:S01]  /*8a70*/  SHF.L.U32 R0, R97, 0x10, RZ ;  /* 0x0000001061007819 */ /* 0x000fe200000006ff */
[C---:B------:R-:W-:Y:S01]  /*8a80*/  FFMA R8, R81.reuse, R3, R8 ;  /* 0x0000000351087223 */ /* 0x040fe20000000008 */
[C---:B------:R-:W-:Y:S01]  /*8a90*/  SHF.L.U32 R3, R98.reuse, 0x10, RZ ;  /* 0x0000001062037819 */ /* 0x040fe200000006ff */
[----:B------:R-:W-:Y:S01]  /*8aa0*/  FFMA R9, R81, R2, R9 ;  /* 0x0000000251097223 */ /* 0x000fe20000000009 */
[----:B------:R-:W-:Y:S01]  /*8ab0*/  LOP3.LUT R2, R97, 0xffff0000, RZ, 0xc0, !PT ;  /* 0xffff000061027812 */ /* 0x000fe200078ec0ff */
[C---:B------:R-:W-:Y:S01]  /*8ac0*/  FFMA R10, R81.reuse, R0, R10 ;  /* 0x00000000510a7223 */ /* 0x040fe2000000000a */
[----:B------:R-:W-:Y:S01]  /*8ad0*/  LOP3.LUT R0, R98, 0xffff0000, RZ, 0xc0, !PT ;  /* 0xffff000062007812 */ /* 0x000fe200078ec0ff */
[----:B------:R-:W-:Y:S01]  /*8ae0*/  FMUL R19, R78, R19 ;  /* 0x000000134e137220 */ /* 0x000fe20000400000 */
[C---:B------:R-:W-:Y:S01]  /*8af0*/  SHF.L.U32 R5, R104.reuse, 0x10, RZ ;  /* 0x0000001068057819 */ /* 0x040fe200000006ff */
[----:B------:R-:W-:Y:S01]  /*8b00*/  FFMA R15, R81, R2, R15 ;  /* 0x00000002510f7223 */ /* 0x000fe2000000000f */
[----:B------:R-:W-:Y:S01]  /*8b10*/  LOP3.LUT R2, R99, 0xffff0000, RZ, 0xc0, !PT ;  /* 0xffff000063027812 */ /* 0x000fe200078ec0ff */
[----:B------:R-:W-:Y:S01]  /*8b20*/  FFMA R12, R81, R3, R12 ;  /* 0x00000003510c7223 */ /* 0x000fe2000000000c */
[----:B------:R-:W-:Y:S01]  /*8b30*/  SHF.L.U32 R3, R99, 0x10, RZ ;  /* 0x0000001063037819 */ /* 0x000fe200000006ff */
[----:B------:R-:W-:Y:S01]  /*8b40*/  FFMA R13, R81, R0, R13 ;  /* 0x00000000510d7223 */ /* 0x000fe2000000000d */
[----:B------:R-:W-:Y:S01]  /*8b50*/  LOP3.LUT R0, R104, 0xffff0000, RZ, 0xc0, !PT ;  /* 0xffff000068007812 */ /* 0x000fe200078ec0ff */
[----:B------:R-:W-:Y:S01]  /*8b60*/  FMUL R23, R78, R23 ;  /* 0x000000174e177220 */ /* 0x000fe20000400000 */
[----:B------:R-:W-:Y:S01]  /*8b70*/  LOP3.LUT R4, R107, 0xffff0000, RZ, 0xc0, !PT ;  /* 0xffff00006b047812 */ /* 0x000fe200078ec0ff */
[C---:B------:R-:W-:Y:S01]  /*8b80*/  FFMA R14, R81.reuse, R3, R14 ;  /* 0x00000003510e7223 */ /* 0x040fe2000000000e */
[C---:B------:R-:W-:Y:S01]  /*8b90*/  SHF.L.U32 R3, R106.reuse, 0x10, RZ ;  /* 0x000000106a037819 */ /* 0x040fe200000006ff */
[----:B------:R-:W-:Y:S01]  /*8ba0*/  FFMA R19, R81, R2, R19 ;  /* 0x0000000251137223 */ /* 0x000fe20000000013 */
[----:B------:R-:W-:Y:S01]  /*8bb0*/  SHF.L.U32 R2, R105, 0x10, RZ ;  /* 0x0000001069027819 */ /* 0x000fe200000006ff */
[----:B------:R-:W-:Y:S01]  /*8bc0*/  FFMA R16, R81, R5, R16 ;  /* 0x0000000551107223 */ /* 0x000fe20000000010 */
[----:B------:R-:W-:Y:S01]  /*8bd0*/  SHF.L.U32 R5, R107, 0x10, RZ ;  /* 0x000000106b057819 */ /* 0x000fe200000006ff */
[----:B------:R-:W-:Y:S01]  /*8be0*/  FFMA R17, R81, R0, R17 ;  /* 0x0000000051117223 */ /* 0x000fe20000000011 */
[----:B------:R-:W-:Y:S01]  /*8bf0*/  LOP3.LUT R0, R105, 0xffff0000, RZ, 0xc0, !PT ;  /* 0xffff000069007812 */ /* 0x000fe200078ec0ff */
[----:B------:R-:W-:Y:S01]  /*8c00*/  FFMA R18, R81, R2, R18 ;  /* 0x0000000251127223 */ /* 0x000fe20000000012 */
[----:B------:R-:W-:Y:S01]  /*8c10*/  LOP3.LUT R2, R106, 0xffff0000, RZ, 0xc0, !PT ;  /* 0xffff00006a027812 */ /* 0x000fe200078ec0ff */
[----:B------:R-:W-:Y:S01]  /*8c20*/  FMUL R27, R78, R27 ;  /* 0x0000001b4e1b7220 */ /* 0x000fe20000400000 */
[----:B------:R-:W-:Y:S01]  /*8c30*/  F2FP.BF16.F32.PACK_AB R95, R11, R6 ;  /* 0x000000060b5f723e */ /* 0x000fe200000010ff */
[C---:B------:R-:W-:Y:S01]  /*8c40*/  FFMA R23, R81.reuse, R0, R23 ;  /* 0x0000000051177223 */ /* 0x040fe20000000017 */
[----:B------:R-:W-:Y:S01]  /*8c50*/  SHF.L.U32 R0, R112, 0x10, RZ ;  /* 0x0000001070007819 */ /* 0x000fe200000006ff */
[C---:B------:R-:W-:Y:S01]  /*8c60*/  FFMA R20, R81.reuse, R3, R20 ;  /* 0x0000000351147223 */ /* 0x040fe20000000014 */
[----:B------:R-:W-:Y:S01]  /*8c70*/  SHF.L.U32 R3, R114, 0x10, RZ ;  /* 0x0000001072037819 */ /* 0x000fe200000006ff */
        /* <DEDUP_REMOVED lines=8> */
[----:B------:R-:W-:Y:S01]  /*8d00*/  FFMA R25, R81, R2, R25 ;  /* 0x0000000251197223 */ /* 0x000fe20000000019 */
[----:B------:R-:W-:Y:S01]  /*8d10*/  LOP3.LUT R2, R114, 0xffff0000, RZ, 0xc0, !PT ;  /* 0xffff000072027812 */ /* 0x000fe200078ec0ff */
[C---:B------:R-:W-:Y:S01]  /*8d20*/  FMUL R31, R78.reuse, R31 ;  /* 0x0000001f4e1f7220 */ /* 0x040fe20000400000 */
[----:B------:R-:W-:Y:S01]  /*8d30*/  F2FP.BF16.F32.PACK_AB R8, R9, R8 ;  /* 0x000000080908723e */ /* 0x000fe200000010ff */
[----:B------:R-:W-:Y:S01]  /*8d40*/  FFMA R26, R81, R0, R26 ;  /* 0x00000000511a7223 */ /* 0x000fe2000000001a */
[----:B------:R-:W-:Y:S01]  /*8d50*/  LOP3.LUT R0, R113, 0xffff0000, RZ, 0xc0, !PT ;  /* 0xffff000071007812 */ /* 0x000fe200078ec0ff */
[C---:B------:R-:W-:Y:S01]  /*8d60*/  FMUL R35, R78.reuse, R35 ;  /* 0x000000234e237220 */ /* 0x040fe20000400000 */
[----:B------:R-:W-:Y:S01]  /*8d70*/  F2FP.BF16.F32.PACK_AB R9, R15, R10 ;  /* 0x0000000a0f09723e */ /* 0x000fe200000010ff */
[----:B------:R-:W-:Y:S01]  /*8d80*/  FMUL R39, R78, R39 ;  /* 0x000000274e277220 */ /* 0x000fe20000400000 */
[----:B------:R-:W-:Y:S01]  /*8d90*/  F2FP.BF16.F32.PACK_AB R10, R13, R12 ;  /* 0x0000000c0d0a723e */ /* 0x000fe200000010ff */
[C---:B------:R-:W-:Y:S01]  /*8da0*/  FFMA R31, R81.reuse, R0, R31 ;  /* 0x00000000511f7223 */ /* 0x040fe2000000001f */
[C---:B------:R-:W-:Y:S01]  /*8db0*/  SHF.L.U32 R0, R120.reuse, 0x10, RZ ;  /* 0x0000001078007819 */ /* 0x040fe200000006ff */
[----:B------:R-:W-:Y:S01]  /*8dc0*/  FFMA R28, R81, R3, R28 ;  /* 0x00000003511c7223 */ /* 0x000fe2000000001c */
[----:B------:R-:W-:Y:S01]  /*8dd0*/  SHF.L.U32 R3, R121, 0x10, RZ ;  /* 0x0000001079037819 */ /* 0x000fe200000006ff */
        /* <DEDUP_REMOVED lines=8> */
[----:B------:R-:W-:Y:S01]  /*8e60*/  FFMA R33, R81, R2, R33 ;  /* 0x0000000251217223 */ /* 0x000fe20000000021 */
[----:B------:R-:W-:Y:S01]  /*8e70*/  LOP3.LUT R2, R123, 0xffff0000, RZ, 0xc0, !PT ;  /* 0xffff00007b027812 */ /* 0x000fe200078ec0ff */
[C---:B------:R-:W-:Y:S01]  /*8e80*/  FFMA R34, R81.reuse, R3, R34 ;  /* 0x0000000351227223 */ /* 0x040fe20000000022 */
[C---:B------:R-:W-:Y:S01]  /*8e90*/  SHF.L.U32 R3, R122.reuse, 0x10, RZ ;  /* 0x000000107a037819 */ /* 0x040fe200000006ff */
[----:B------:R-:W-:Y:S01]  /*8ea0*/  FFMA R39, R81, R0, R39 ;  /* 0x0000000051277223 */ /* 0x000fe20000000027 */
[----:B------:R-:W-:Y:S01]  /*8eb0*/  LOP3.LUT R0, R122, 0xffff0000, RZ, 0xc0, !PT ;  /* 0xffff00007a007812 */ /* 0x000fe200078ec0ff */
[----:B------:R-:W-:Y:S01]  /*8ec0*/  FMUL R43, R78, R43 ;  /* 0x0000002b4e2b7220 */ /* 0x000fe20000400000 */
[----:B------:R-:W-:Y:S01]  /*8ed0*/  F2FP.BF16.F32.PACK_AB R16, R17, R16 ;  /* 0x000000101110723e */ /* 0x000fe200000010ff */
[----:B------:R-:W-:Y:S01]  /*8ee0*/  FFMA R36, R81, R3, R36 ;  /* 0x0000000351247223 */ /* 0x000fe20000000024 */
[----:B------:R-:W-:Y:S01]  /*8ef0*/  SHF.L.U32 R3, R129, 0x10, RZ ;  /* 0x0000001081037819 */ /* 0x000fe200000006ff */
[C---:B------:R-:W-:Y:S01]  /*8f00*/  FFMA R37, R81.reuse, R0, R37 ;  /* 0x0000000051257223 */ /* 0x040fe20000000025 */
[C---:B------:R-:W-:Y:S01]  /*8f10*/  SHF.L.U32 R0, R128.reuse, 0x10, RZ ;  /* 0x0000001080007819 */ /* 0x040fe200000006ff */
[----:B------:R-:W-:Y:S01]  /*8f20*/  FFMA R38, R81, R5, R38 ;  /* 0x0000000551267223 */ /* 0x000fe20000000026 */
[----:B------:R-:W-:Y:S01]  /*8f30*/  F2FP.BF16.F32.PACK_AB R17, R23, R18 ;  /* 0x000000121711723e */ /* 0x000fe200000010ff */
[----:B------:R1:W-:Y:S01]  /*8f40*/  STS.128 [R182+UR48+0x8400], R92 ;  /* 0x0084005cb6007988 */ /* 0x0003e20008000c30 */
[----:B------:R-:W-:Y:S01]  /*8f50*/  SHF.L.U32 R5, R131, 0x10, RZ ;  /* 0x0000001083057819 */ /* 0x000fe200000006ff */
[C---:B------:R-:W-:Y:S01]  /*8f60*/  FFMA R43, R81.reuse, R2, R43 ;  /* 0x00000002512b7223 */ /* 0x040fe2000000002b */
[----:B------:R-:W-:Y:S01]  /*8f70*/  LOP3.LUT R2, R128, 0xffff0000, RZ, 0xc0, !PT ;  /* 0xffff000080027812 */ /* 0x000fe200078ec0ff */
[----:B------:R-:W-:Y:S01]  /*8f80*/  FFMA R40, R81, R0, R40 ;  /* 0x0000000051287223 */ /* 0x000fe20000000028 */
[----:B------:R-:W-:Y:S01]  /*8f90*/  LOP3.LUT R0, R129, 0xffff0000, RZ, 0xc0, !PT ;  /* 0xffff000081007812 */ /* 0x000fe200078ec0ff */
[----:B------:R-:W-:Y:S01]  /*8fa0*/  FMUL R47, R78, R47 ;  /* 0x0000002f4e2f7220 */ /* 0x000fe20000400000 */
[----:B------:R-:W-:Y:S01]  /*8fb0*/  F2FP.BF16.F32.PACK_AB R18, R21, R20 ;  /* 0x000000141512723e */ /* 0x000fe200000010ff */
[C---:B------:R-:W-:Y:S01]  /*8fc0*/  FFMA R41, R81.reuse, R2, R41 ;  /* 0x0000000251297223 */ /* 0x040fe20000000029 */
[C---:B------:R-:W-:Y:S01]  /*8fd0*/  LOP3.LUT R2, R130.reuse, 0xffff0000, RZ, 0xc0, !PT ;  /* 0xffff000082027812 */ /* 0x040fe200078ec0ff */
[----:B------:R-:W-:Y:S01]  /*8fe0*/  FFMA R42, R81, R3, R42 ;  /* 0x00000003512a7223 */ /* 0x000fe2000000002a */
[----:B------:R-:W-:Y:S01]  /*8ff0*/  SHF.L.U32 R3, R130, 0x10, RZ ;  /* 0x0000001082037819 */ /* 0x000fe200000006ff */
[----:B------:R1:W-:Y:S01]  /*9000*/  STS.128 [R181+0x8400], R8 ;  /* 0x00840008b5007388 */ /* 0x0003e20000000c00 */
[----:B------:R-:W-:Y:S01]  /*9010*/  F2FP.BF16.F32.PACK_AB R19, R27, R22 ;  /* 0x000000161b13723e */ /* 0x000fe200000010ff */
[----:B------:R-:W-:Y:S01]  /*9020*/  FFMA R47, R81, R0, R47 ;  /* 0x00000000512f7223 */ /* 0x000fe2000000002f */
[----:B------:R-:W-:Y:S01]  /*9030*/  LOP3.LUT R0, R131, 0xffff0000, RZ, 0xc0, !PT ;  /* 0xffff000083007812 */ /* 0x000fe200078ec0ff */
[----:B------:R-:W-:Y:S01]  /*9040*/  FMUL R51, R78, R51 ;  /* 0x000000334e337220 */ /* 0x000fe20000400000 */
[----:B------:R-:W-:Y:S01]  /*9050*/  F2FP.BF16.F32.PACK_AB R24, R25, R24 ;  /* 0x000000181918723e */ /* 0x000fe200000010ff */
[C---:B------:R-:W-:Y:S01]  /*9060*/  FFMA R44, R81.reuse, R3, R44 ;  /* 0x00000003512c7223 */ /* 0x040fe2000000002c */
[C---:B------:R-:W-:Y:S01]  /*9070*/  SHF.L.U32 R3, R136.reuse, 0x10, RZ ;  /* 0x0000001088037819 */ /* 0x040fe200000006ff */
[----:B------:R-:W-:Y:S01]  /*9080*/  FFMA R45, R81, R2, R45 ;  /* 0x00000002512d7223 */ /* 0x000fe2000000002d */
[----:B------:R-:W-:Y:S01]  /*9090*/  F2FP.BF16.F32.PACK_AB R25, R31, R26 ;  /* 0x0000001a1f19723e */ /* 0x000fe200000010ff */
[----:B------:R-:W-:Y:S01]  /*90a0*/  FFMA R46, R81, R5, R46 ;  /* 0x00000005512e7223 */ /* 0x000fe2000000002e */
[----:B------:R-:W-:Y:S01]  /*90b0*/  SHF.L.U32 R5, R137, 0x10, RZ ;  /* 0x0000001089057819 */ /* 0x000fe200000006ff */
[----:B------:R1:W-:Y:S01]  /*90c0*/  STS.128 [R180+0x8400], R16 ;  /* 0x00840010b4007388 */ /* 0x0003e20000000c00 */
[----:B------:R-:W-:Y:S01]  /*90d0*/  F2FP.BF16.F32.PACK_AB R26, R29, R28 ;  /* 0x0000001c1d1a723e */ /* 0x000fe200000010ff */
[C---:B------:R-:W-:Y:S01]  /*90e0*/  FFMA R51, R81.reuse, R0, R51 ;  /* 0x0000000051337223 */ /* 0x040fe20000000033 */
[----:B------:R-:W-:Y:S01]  /*90f0*/  LOP3.LUT R0, R136, 0xffff0000, RZ, 0xc0, !PT ;  /* 0xffff000088007812 */ /* 0x000fe200078ec0ff */
[----:B------:R-:W-:Y:S01]  /*9100*/  FFMA R48, R81, R3, R48 ;  /* 0x0000000351307223 */ /* 0x000fe20000000030 */
[----:B------:R-:W-:Y:S01]  /*9110*/  F2FP.BF16.F32.PACK_AB R27, R35, R30 ;  /* 0x0000001e231b723e */ /* 0x000fe200000010ff */
[----:B------:R-:W-:Y:S01]  /*9120*/  FMUL R55, R78, R55 ;  /* 0x000000374e377220 */ /* 0x000fe20000400000 */
[----:B------:R-:W-:Y:S01]  /*9130*/  LOP3.LUT R2, R137, 0xffff0000, RZ, 0xc0, !PT ;  /* 0xffff000089027812 */ /* 0x000fe200078ec0ff */
[C---:B------:R-:W-:Y:S01]  /*9140*/  FFMA R49, R81.reuse, R0, R49 ;  /* 0x0000000051317223 */ /* 0x040fe20000000031 */
[C---:B------:R-:W-:Y:S01]  /*9150*/  SHF.L.U32 R0, R138.reuse, 0x10, RZ ;  /* 0x000000108a007819 */ /* 0x040fe200000006ff */
[----:B------:R-:W-:Y:S01]  /*9160*/  FFMA R50, R81, R5, R50 ;  /* 0x0000000551327223 */ /* 0x000fe20000000032 */
[----:B------:R-:W-:Y:S01]  /*9170*/  F2FP.BF16.F32.PACK_AB R32, R33, R32 ;  /* 0x000000202120723e */ /* 0x000fe200000010ff */
[----:B------:R1:W-:Y:S01]  /*9180*/  STS.128 [R178+0x8400], R24 ;  /* 0x00840018b2007388 */ /* 0x0003e20000000c00 */
[----:B------:R-:W-:Y:S01]  /*9190*/  F2FP.BF16.F32.PACK_AB R33, R39, R34 ;  /* 0x000000222721723e */ /* 0x000fe200000010ff */
[C---:B------:R-:W-:Y:S01]  /*91a0*/  FFMA R55, R81.reuse, R2, R55 ;  /* 0x0000000251377223 */ /* 0x040fe20000000037 */
[----:B------:R-:W-:Y:S01]  /*91b0*/  LOP3.LUT R2, R138, 0xffff0000, RZ, 0xc0, !PT ;  /* 0xffff00008a027812 */ /* 0x000fe200078ec0ff */
[----:B------:R-:W-:Y:S01]  /*91c0*/  FFMA R52, R81, R0, R52 ;  /* 0x0000000051347223 */ /* 0x000fe20000000034 */
[----:B------:R-:W-:Y:S01]  /*91d0*/  SHF.L.U32 R3, R139, 0x10, RZ ;  /* 0x000000108b037819 */ /* 0x000fe200000006ff */
[C---:B------:R-:W-:Y:S01]  /*91e0*/  FMUL R59, R78.reuse, R59 ;  /* 0x0000003b4e3b7220 */ /* 0x040fe20000400000 */
[----:B------:R-:W-:Y:S01]  /*91f0*/  F2FP.BF16.F32.PACK_AB R34, R37, R36 ;  /* 0x000000242522723e */ /* 0x000fe200000010ff */
[----:B------:R-:W-:Y:S01]  /*9200*/  FFMA R53, R81, R2, R53 ;  /* 0x0000000251357223 */ /* 0x000fe20000000035 */
[----:B------:R-:W-:Y:S01]  /*9210*/  F2FP.BF16.F32.PACK_AB R35, R43, R38 ;  /* 0x000000262b23723e */ /* 0x000fe200000010ff */
[----:B------:R-:W-:Y:S01]  /*9220*/  FFMA R54, R81, R3, R54 ;  /* 0x0000000351367223 */ /* 0x000fe20000000036 */
[----:B------:R-:W-:Y:S01]  /*9230*/  LOP3.LUT R0, R139, 0xffff0000, RZ, 0xc0, !PT ;  /* 0xffff00008b007812 */ /* 0x000fe200078ec0ff */
[----:B------:R-:W-:Y:S01]  /*9240*/  FMUL R63, R78, R63 ;  /* 0x0000003f4e3f7220 */ /* 0x000fe20000400000 */
[----:B------:R-:W-:Y:S01]  /*9250*/  F2FP.BF16.F32.PACK_AB R40, R41, R40 ;  /* 0x000000282928723e */ /* 0x000fe200000010ff */
[----:B------:R1:W-:Y:S01]  /*9260*/  STS.128 [R177+0x8400], R32 ;  /* 0x00840020b1007388 */ /* 0x0003e20000000c00 */
[C---:B------:R-:W-:Y:S01]  /*9270*/  SHF.L.U32 R3, R144.reuse, 0x10, RZ ;  /* 0x0000001090037819 */ /* 0x040fe200000006ff */
[----:B------:R-:W-:Y:S01]  /*9280*/  FFMA R59, R81, R0, R59 ;  /* 0x00000000513b7223 */ /* 0x000fe2000000003b */
[----:B------:R-:W-:Y:S01]  /*9290*/  LOP3.LUT R2, R144, 0xffff0000, RZ, 0xc0, !PT ;  /* 0xffff000090027812 */ /* 0x000fe200078ec0ff */
[----:B------:R-:W-:Y:S01]  /*92a0*/  FMUL R67, R78, R67 ;  /* 0x000000434e437220 */ /* 0x000fe20000400000 */
[----:B------:R-:W-:Y:S01]  /*92b0*/  F2FP.BF16.F32.PACK_AB R41, R47, R42 ;  /* 0x0000002a2f29723e */ /* 0x000fe200000010ff */
[----:B------:R-:W-:Y:S01]  /*92c0*/  FFMA R56, R81, R3, R56 ;  /* 0x0000000351387223 */ /* 0x000fe20000000038 */
[----:B------:R-:W-:Y:S01]  /*92d0*/  SHF.L.U32 R5, R145, 0x10, RZ ;  /* 0x0000001091057819 */ /* 0x000fe200000006ff */
[----:B------:R-:W-:Y:S01]  /*92e0*/  FFMA R57, R81, R2, R57 ;  /* 0x0000000251397223 */ /* 0x000fe20000000039 */
[----:B------:R-:W-:Y:S02]  /*92f0*/  F2FP.BF16.F32.PACK_AB R42, R45, R44 ;  /* 0x0000002c2d2a723e */ /* 0x000fe400000010ff */
[----:B------:R-:W-:Y:S01]  /*9300*/  F2FP.BF16.F32.PACK_AB R43, R51, R46 ;  /* 0x0000002e332b723e */ /* 0x000fe200000010ff */
[----:B------:R-:W-:Y:S01]  /*9310*/  FFMA R58, R81, R5, R58 ;  /* 0x00000005513a7223 */ /* 0x000fe2000000003a */
[----:B------:R-:W-:Y:S02]  /*9320*/  LOP3.LUT R0, R145, 0xffff0000, RZ, 0xc0, !PT ;  /* 0xffff000091007812 */ /* 0x000fe400078ec0ff */
[C---:B------:R-:W-:Y:S01]  /*9330*/  SHF.L.U32 R3, R146.reuse, 0x10, RZ ;  /* 0x0000001092037819 */ /* 0x040fe200000006ff */
[----:B------:R1:W-:Y:S01]  /*9340*/  STS.128 [R176+0x8400], R40 ;  /* 0x00840028b0007388 */ /* 0x0003e20000000c00 */
        /* <DEDUP_REMOVED lines=8> */
[----:B------:R-:W-:Y:S02]  /*93d0*/  F2FP.BF16.F32.PACK_AB R49, R55, R50 ;  /* 0x000000323731723e */ /* 0x000fe400000010ff */
[----:B------:R-:W-:Y:S01]  /*93e0*/  F2FP.BF16.F32.PACK_AB R50, R53, R52 ;  /* 0x000000343532723e */ /* 0x000fe200000010ff */
[----:B------:R-:W-:Y:S01]  /*93f0*/  FFMA R67, R81, R4, R67 ;  /* 0x0000000451437223 */ /* 0x000fe20000000043 */
[----:B------:R-:W-:Y:S02]  /*9400*/  F2FP.BF16.F32.PACK_AB R51, R59, R54 ;  /* 0x000000363b33723e */ /* 0x000fe400000010ff */
[----:B------:R-:W-:Y:S02]  /*9410*/  F2FP.BF16.F32.PACK_AB R56, R57, R56 ;  /* 0x000000383938723e */ /* 0x000fe400000010ff */
        /* <DEDUP_REMOVED lines=23> */
[----:B--2---:R-:W-:Y:S04]  /*9590*/  DEPBAR.LE SB0, 0x1 ;  /* 0x000080400000791a */ /* 0x004fe80000000000 */
.L_x_116:
[----:B------:R-:W-:Y:S05]  /*95a0*/  BSYNC.RECONVERGENT B0 ;  /* 0x0000000000007941 */ /* 0x000fea0003800200 */
.L_x_115:
        /* <DEDUP_REMOVED lines=8> */
[----:B--2---:R-:W-:Y:S06]  /*9630*/  @!P6 BRA `(.L_x_118) ;  /* 0x00000000006ce947 */ /* 0x004fec0003800000 */
[----:B------:R-:W-:Y:S01]  /*9640*/  ISETP.NE.AND P1, PT, R109, RZ, PT ;  /* 0x000000ff6d00720c */ /* 0x000fe20003f25270 */
[----:B------:R-:W-:Y:S01]  /*9650*/  BSSY B0, `(.L_x_119) ;  /* 0x000000b000007945 */ /* 0x000fe20003800000 */
[----:B------:R-:W-:Y:S11]  /*9660*/  ISETP.NE.AND P0, PT, R103, RZ, PT ;  /* 0x000000ff6700720c */ /* 0x000ff60003f05270 */
[----:B------:R-:W-:Y:S05]  /*9670*/  @P1 IMAD R101, R101, 0x4000, R182 ;  /* 0x0000400065651824 */ /* 0x000fea00078e02b6 */
[----:B-1----:R-:W-:Y:S04]  /*9680*/  @P1 IADD3 R9, PT, PT, R101, UR48, RZ ;  /* 0x0000003065091c10 */ /* 0x002fe8000fffe0ff */
[----:B------:R-:W-:Y:S01]  /*9690*/  @P1 IADD3 R7, PT, PT, R102, R9, RZ ;  /* 0x0000000966071210 */ /* 0x000fe20007ffe0ff */
[--C-:B------:R-:W-:Y:S02]  /*96a0*/  @P1 IMAD.IADD R5, R100, 0x1, R9.reuse ;  /* 0x0000000164051824 */ /* 0x100fe400078e0209 */
[----:B------:R-:W-:Y:S01]  /*96b0*/  @P1 IMAD.IADD R2, R108, 0x1, R9 ;  /* 0x000000016c021824 */ /* 0x000fe200078e0209 */
[----:B------:R-:W-:Y:S06]  /*96c0*/  @P0 BRA `(.L_x_120) ;  /* 0x00000000000c0947 */ /* 0x000fec0003800000 */
[----:B------:R-:W-:Y:S04]  /*96d0*/  SHF.L.U32 R0, R167, 0x1f, RZ ;  /* 0x0000001fa7007819 */ /* 0x000fe800000006ff */
[----:B------:R-:W1:Y:S02]  /*96e0*/  SYNCS.PHASECHK.TRANS64.TRYWAIT P0, [R3+URZ+0x60], R0 ;  /* 0x00006000030075a7 */ /* 0x000e6400080011ff */
[----:B-1----:R-:W-:Y:S05]  /*96f0*/  @!P0 BRA `(.L_x_121) ;  /* 0x0000002000548947 */ /* 0x002fea0003800000 */
.L_x_120:
[----:B------:R-:W-:Y:S05]  /*9700*/  BSYNC B0 ;  /* 0x0000000000007941 */ /* 0x000fea0003800000 */
.L_x_119:
[----:B------:R-:W-:Y:S11]  /*9710*/  ISETP.NE.AND P0, PT, R109, RZ, PT ;  /* 0x000000ff6d00720c */ /* 0x000ff60003f05270 */
[----:B------:R-:W-:Y:S02]  /*9720*/  @!UPT UIADD3 URZ, UPT, UPT, URZ, URZ, URZ ;  /* 0x000000fffffff290 */ /* 0x000fe4000fffe0ff */
[----:B------:R2:W4:Y:S01]  /*9730*/  @P0 LDS.128 R88, [R101+UR48+0x400] ;  /* 0x0004003065580984 */ /* 0x0005220008000c00 */
[----:B-1----:R-:W-:Y:S01]  /*9740*/  @P0 IMAD.IADD R3, R102, 0x1, R5 ;  /* 0x0000000166030824 */ /* 0x002fe200078e0205 */
        /* <DEDUP_REMOVED lines=10> */
.L_x_118:
[----:B------:R-:W-:Y:S05]  /*97f0*/  BSYNC B1 ;  /* 0x0000000000017941 */ /* 0x000fea0003800000 */
.L_x_117:
[----:B--2---:R-:W-:Y:S05]  /*9800*/  VIADD R3, R80, 0xc0 ;  /* 0x000000c050037836 */ /* 0x004fea0000000000 */
[----:B------:R-:W-:Y:S04]  /*9810*/  SHF.R.U32.HI R3, RZ, 0x15, R3 ;  /* 0x00000015ff037819 */ /* 0x000fe80000011603 */
[----:B------:R-:W-:Y:S11]  /*9820*/  LOP3.LUT P0, RZ, R3, 0x3, R162, 0x48, !PT ;  /* 0x0000000303ff7812 */ /* 0x000ff600078048a2 */
[----:B------:R-:W-:Y:S02]  /*9830*/  @!UPT UIADD3 URZ, UPT, UPT, URZ, URZ, URZ ;  /* 0x000000fffffff290 */ /* 0x000fe4000fffe0ff */
[----:B------:R-:W-:Y:S05]  /*9840*/  @!P0 BRA `(.L_x_122) ;  /* 0x0000000000408947 */ /* 0x000fea0003800000 */
[----:B------:R-:W2:Y:S01]  /*9850*/  LDCU.64 UR8, c[0x4][0x70] ;  /* 0x01000e00ff0877ac */ /* 0x000ea20008000a00 */
[----:B------:R-:W-:Y:S01]  /*9860*/  MOV R3, 0x0 ;  /* 0x0000000000037802 */ /* 0x000fe20000000f00 */
[----:B------:R-:W-:Y:S02]  /*9870*/  HFMA2 R12, -RZ, RZ, 0, 5.9604644775390625e-08 ;  /* 0x00000001ff0c7431 */ /* 0x000fe400000001ff */
[----:B-1----:R-:W-:Y:S02]  /*9880*/  IMAD.MOV.U32 R8, RZ, RZ, 0x192 ;  /* 0x00000192ff087424 */ /* 0x002fe400078e00ff */
[----:B------:R-:W-:Y:S01]  /*9890*/  IMAD.MOV.U32 R13, RZ, RZ, RZ ;  /* 0x000000ffff0d7224 */ /* 0x000fe200078e00ff */
[----:B------:R-:W1:Y:S01]  /*98a0*/  LDCU.64 UR6, c[0x4][0x78] ;  /* 0x01000f00ff0677ac */ /* 0x000e620008000a00 */
[----:B------:R-:W3:Y:S01]  /*98b0*/  LDC.64 R2, c[0x4][R3] ;  /* 0x0100000003027b82 */ /* 0x000ee20000000a00 */
[----:B------:R-:W5:Y:S01]  /*98c0*/  LDCU.64 UR4, c[0x4][0x10] ;  /* 0x01000200ff0477ac */ /* 0x000f620008000a00 */
[----:B--2---:R-:W-:Y:S01]  /*98d0*/  MOV R5, UR9 ;  /* 0x0000000900057c02 */ /* 0x004fe20008000f00 */
[----:B------:R-:W-:Y:S01]  /*98e0*/  IMAD.U32 R4, RZ, RZ, UR8 ;  /* 0x00000008ff047e24 */ /* 0x000fe2000f8e00ff */
[----:B-1----:R-:W-:Y:S01]  /*98f0*/  MOV R7, UR7 ;  /* 0x0000000700077c02 */ /* 0x002fe20008000f00 */
[----:B------:R-:W-:Y:S01]  /*9900*/  IMAD.U32 R6, RZ, RZ, UR6 ;  /* 0x00000006ff067e24 */ /* 0x000fe2000f8e00ff */
[----:B-----5:R-:W-:Y:S01]  /*9910*/  MOV R11, UR5 ;  /* 0x00000005000b7c02 */ /* 0x020fe20008000f00 */
[----:B------:R-:W-:Y:S02]  /*9920*/  IMAD.U32 R10, RZ, RZ, UR4 ;  /* 0x00000004ff0a7e24 */ /* 0x000fe4000f8e00ff */
[----:B------:R-:W-:Y:S07]  /*9930*/  LEPC R20, `(.L_x_122) ;  /* 0x000000001014794e */ /* 0x000fee0000000000 */
[----:B---34-:R-:W-:Y:S05]  /*9940*/  CALL.ABS.NOINC R2 ;  /* 0x0000000002007343 */ /* 0x018fea0003c00000 */
.L_x_122:
[----:B------:R-:W-:Y:S01]  /*9950*/  ISETP.NE.AND P0, PT, R170, RZ, PT ;  /* 0x000000ffaa00720c */ /* 0x000fe20003f05270 */
[----:B------:R-:W-:Y:S05]  /*9960*/  WARPSYNC.ALL ;  /* 0x0000000000007948 */ /* 0x000fea0003800000 */
[----:B------:R-:W-:Y:S01]  /*9970*/  R2UR UR4, R80 ;  /* 0x00000000500472ca */ /* 0x000fe200000e0000 */
[----:B------:R-:W-:Y:S01]  /*9980*/  BSSY.RECONVERGENT B0, `(.L_x_123) ;  /* 0x0000100000007945 */ /* 0x000fe20003800200 */
[----:B------:R-:W-:Y:S02]  /*9990*/  R2UR UR5, R87 ;  /* 0x00000000570572ca */ /* 0x000fe400000e0000 */
[C---:B----4-:R-:W-:Y:S02]  /*99a0*/  SHF.L.U32 R82, R88.reuse, 0x10, RZ ;  /* 0x0000001058527819 */ /* 0x050fe400000006ff */
[----:B------:R-:W-:Y:S02]  /*99b0*/  LOP3.LUT R84, R88, 0xffff0000, RZ, 0xc0, !PT ;  /* 0xffff000058547812 */ /* 0x000fe400078ec0ff */
[C---:B------:R-:W-:Y:S02]  /*99c0*/  SHF.L.U32 R83, R89.reuse, 0x10, RZ ;  /* 0x0000001059537819 */ /* 0x040fe400000006ff */
[----:B------:R-:W-:Y:S02]  /*99d0*/  LOP3.LUT R86, R89, 0xffff0000, RZ, 0xc0, !PT ;  /* 0xffff000059567812 */ /* 0x000fe400078ec0ff */
[C---:B------:R-:W-:Y:S01]  /*99e0*/  SHF.L.U32 R85, R90.reuse, 0x10, RZ ;  /* 0x000000105a557819 */ /* 0x040fe200000006ff */
[----:B-1----:R-:W1:Y:S01]  /*99f0*/  LDTM.x64 R4, tmem[UR4+0xc0] ;  /* 0x0000c004000479ee */ /* 0x002e620008340000 */
[----:B------:R-:W-:Y:S01]  /*9a00*/  LOP3.LUT R88, R90, 0xffff0000, RZ, 0xc0, !PT ;  /* 0xffff00005a587812 */ /* 0x000fe200078ec0ff */
[----:B------:R-:W-:Y:S01]  /*9a10*/  NOP ;  /* 0x0000000000007918 */ /* 0x000fe20000000000 */
[C---:B------:R-:W-:Y:S01]  /*9a20*/  SHF.L.U32 R87, R91.reuse, 0x10, RZ ;  /* 0x000000105b577819 */ /* 0x040fe200000006ff */
[----:B------:R-:W-:Y:S01]  /*9a30*/  UIADD3 UR5, UPT, UPT, UR5, 0xe0, URZ ;  /* 0x000000e005057890 */ /* 0x000fe2000fffe0ff */
[----:B------:R-:W-:Y:S02]  /*9a40*/  LOP3.LUT R90, R91, 0xffff0000, RZ, 0xc0, !PT ;  /* 0xffff00005b5a7812 */ /* 0x000fe400078ec0ff */
[C---:B------:R-:W-:Y:S01]  /*9a50*/  SHF.L.U32 R89, R96.reuse, 0x10, RZ ;  /* 0x0000001060597819 */ /* 0x040fe200000006ff */
[----:B------:R-:W-:Y:S01]  /*9a60*/  UPRMT UR5, UR37, 0x654, UR5 ;  /* 0x0000065425057896 */ /* 0x000fe20008000005 */
[----:B------:R-:W-:Y:S02]  /*9a70*/  LOP3.LUT R91, R96, 0xffff0000, RZ, 0xc0, !PT ;  /* 0xffff0000605b7812 */ /* 0x000fe400078ec0ff */
[C---:B------:R-:W-:Y:S02]  /*9a80*/  SHF.L.U32 R92, R97.reuse, 0x10, RZ ;  /* 0x00000010615c7819 */ /* 0x040fe400000006ff */
[----:B------:R-:W-:Y:S02]  /*9a90*/  LOP3.LUT R94, R97, 0xffff0000, RZ, 0xc0, !PT ;  /* 0xffff0000615e7812 */ /* 0x000fe400078ec0ff */
[C---:B------:R-:W-:Y:S02]  /*9aa0*/  SHF.L.U32 R93, R98.reuse, 0x10, RZ ;  /* 0x00000010625d7819 */ /* 0x040fe400000006ff */
[----:B------:R-:W-:Y:S01]  /*9ab0*/  LOP3.LUT R96, R98, 0xffff0000, RZ, 0xc0, !PT ;  /* 0xffff000062607812 */ /* 0x000fe200078ec0ff */
[----:B-1----:R-:W-:Y:S01]  /*9ac0*/  SYNCS.ARRIVE.TRANS64.RED.A1T0 RZ, [UR5], RZ ;  /* 0x000000ffffff79a7 */ /* 0x002fe20008100405 */
[C---:B------:R-:W-:Y:S02]  /*9ad0*/  SHF.L.U32 R95, R99.reuse, 0x10, RZ ;  /* 0x00000010635f7819 */ /* 0x040fe400000006ff */
[----:B------:R-:W-:Y:S02]  /*9ae0*/  LOP3.LUT R98, R99, 0xffff0000, RZ, 0xc0, !PT ;  /* 0xffff000063627812 */ /* 0x000fe400078ec0ff */
[----:B------:R-:W-:Y:S01]  /*9af0*/  SHF.L.U32 R97, R104, 0x10, RZ ;  /* 0x0000001068617819 */ /* 0x000fe200000006ff */
[----:B------:R-:W-:Y:S01]  /*9b00*/  FMUL R4, R78, R4 ;  /* 0x000000044e047220 */ /* 0x000fe20000400000 */
[----:B------:R-:W-:Y:S01]  /*9b10*/  LOP3.LUT R100, R104, 0xffff0000, RZ, 0xc0, !PT ;  /* 0xffff000068647812 */ /* 0x000fe200078ec0ff */
[----:B------:R-:W-:Y:S01]  /*9b20*/  FMUL R5, R78, R5 ;  /* 0x000000054e057220 */ /* 0x000fe20000400000 */
[----:B------:R-:W-:Y:S01]  /*9b30*/  SHF.L.U32 R99, R105, 0x10, RZ ;  /* 0x0000001069637819 */ /* 0x000fe200000006ff */
[----:B------:R-:W-:Y:S01]  /*9b40*/  FFMA R4, R81, R82, R4 ;  /* 0x0000005251047223 */ /* 0x000fe20000000004 */
[----:B------:R-:W-:Y:S01]  /*9b50*/  LOP3.LUT R102, R105, 0xffff0000, RZ, 0xc0, !PT ;  /* 0xffff000069667812 */ /* 0x000fe200078ec0ff */
[----:B------:R-:W-:Y:S01]  /*9b60*/  FFMA R5, R81, R84, R5 ;  /* 0x0000005451057223 */ /* 0x000fe20000000005 */
[----:B------:R-:W-:Y:S01]  /*9b70*/  SHF.L.U32 R101, R106, 0x10, RZ ;  /* 0x000000106a657819 */ /* 0x000fe200000006ff */
[----:B------:R-:W-:Y:S01]  /*9b80*/  FMUL R6, R78, R6 ;  /* 0x000000064e067220 */ /* 0x000fe20000400000 */
[----:B------:R-:W-:Y:S01]  /*9b90*/  LOP3.LUT R104, R106, 0xffff0000, RZ, 0xc0, !PT ;  /* 0xffff00006a687812 */ /* 0x000fe200078ec0ff */
[C---:B------:R-:W-:Y:S01]  /*9ba0*/  FMUL R7, R78.reuse, R7 ;  /* 0x000000074e077220 */ /* 0x040fe20000400000 */
[----:B------:R-:W-:Y:S01]  /*9bb0*/  F2FP.BF16.F32.PACK_AB R4, R5, R4 ;  /* 0x000000040504723e */ /* 0x000fe200000010ff */
[----:B------:R-:W-:Y:S01]  /*9bc0*/  FFMA R6, R81, R83, R6 ;  /* 0x0000005351067223 */ /* 0x000fe20000000006 */
[----:B------:R-:W-:Y:S01]  /*9bd0*/  SHF.L.U32 R103, R107, 0x10, RZ ;  /* 0x000000106b677819 */ /* 0x000fe200000006ff */
[----:B------:R-:W-:Y:S01]  /*9be0*/  FFMA R7, R81, R86, R7 ;  /* 0x0000005651077223 */ /* 0x000fe20000000007 */
[----:B------:R-:W-:Y:S01]  /*9bf0*/  LOP3.LUT R106, R107, 0xffff0000, RZ, 0xc0, !PT ;  /* 0xffff00006b6a7812 */ /* 0x000fe200078ec0ff */
[----:B------:R-:W-:Y:S01]  /*9c00*/  FMUL R8, R78, R8 ;  /* 0x000000084e087220 */ /* 0x000fe20000400000 */
[----:B------:R-:W-:Y:S01]  /*9c10*/  SHF.L.U32 R105, R112, 0x10, RZ ;  /* 0x0000001070697819 */ /* 0x000fe200000006ff */
[----:B------:R-:W-:Y:S01]  /*9c20*/  FMUL R9, R78, R9 ;  /* 0x000000094e097220 */ /* 0x000fe20000400000 */
[----:B------:R-:W-:Y:S01]  /*9c30*/  F2FP.BF16.F32.PACK_AB R5, R7, R6 ;  /* 0x000000060705723e */ /* 0x000fe200000010ff */
[C---:B------:R-:W-:Y:S01]  /*9c40*/  FFMA R8, R81.reuse, R85, R8 ;  /* 0x0000005551087223 */ /* 0x040fe20000000008 */
[----:B------:R-:W-:Y:S01]  /*9c50*/  LOP3.LUT R108, R112, 0xffff0000, RZ, 0xc0, !PT ;  /* 0xffff0000706c7812 */ /* 0x000fe200078ec0ff */
[----:B------:R-:W-:Y:S01]  /*9c60*/  FFMA R9, R81, R88, R9 ;  /* 0x0000005851097223 */ /* 0x000fe20000000009 */
[C---:B------:R-:W-:Y:S01]  /*9c70*/  SHF.L.U32 R107, R113.reuse, 0x10, RZ ;  /* 0x00000010716b7819 */ /* 0x040fe200000006ff */
[C---:B------:R-:W-:Y:S01]  /*9c80*/  FMUL R10, R78.reuse, R10 ;  /* 0x0000000a4e0a7220 */ /* 0x040fe20000400000 */
[----:B------:R-:W-:Y:S01]  /*9c90*/  LOP3.LUT R110, R113, 0xffff0000, RZ, 0xc0, !PT ;  /* 0xffff0000716e7812 */ /* 0x000fe200078ec0ff */
[----:B------:R-:W-:Y:S01]  /*9ca0*/  FMUL R11, R78, R11 ;  /* 0x0000000b4e0b7220 */ /* 0x000fe20000400000 */
[----:B------:R-:W-:Y:S01]  /*9cb0*/  F2FP.BF16.F32.PACK_AB R6, R9, R8 ;  /* 0x000000080906723e */ /* 0x000fe200000010ff */
[C---:B------:R-:W-:Y:S01]  /*9cc0*/  FFMA R10, R81.reuse, R87, R10 ;  /* 0x00000057510a7223 */ /* 0x040fe2000000000a */
[C---:B------:R-:W-:Y:S01]  /*9cd0*/  SHF.L.U32 R109, R114.reuse, 0x10, RZ ;  /* 0x00000010726d7819 */ /* 0x040fe200000006ff */
[----:B------:R-:W-:Y:S01]  /*9ce0*/  FFMA R11, R81, R90, R11 ;  /* 0x0000005a510b7223 */ /* 0x000fe2000000000b */
[----:B------:R-:W-:Y:S01]  /*9cf0*/  LOP3.LUT R112, R114, 0xffff0000, RZ, 0xc0, !PT ;  /* 0xffff000072707812 */ /* 0x000fe200078ec0ff */
[C---:B------:R-:W-:Y:S01]  /*9d00*/  FMUL R0, R78.reuse, R12 ;  /* 0x0000000c4e007220 */ /* 0x040fe20000400000 */
[----:B------:R-:W-:Y:S01]  /*9d10*/  SHF.L.U32 R111, R115, 0x10, RZ ;  /* 0x00000010736f7819 */ /* 0x000fe200000006ff */
[C---:B------:R-:W-:Y:S01]  /*9d20*/  FMUL R2, R78.reuse, R13 ;  /* 0x0000000d4e027220 */ /* 0x040fe20000400000 */
[----:B------:R-:W-:Y:S01]  /*9d30*/  F2FP.BF16.F32.PACK_AB R7, R11, R10 ;  /* 0x0000000a0b07723e */ /* 0x000fe200000010ff */
[C---:B------:R-:W-:Y:S01]  /*9d40*/  FMUL R3, R78.reuse, R14 ;  /* 0x0000000e4e037220 */ /* 0x040fe20000400000 */
[----:B------:R-:W-:Y:S01]  /*9d50*/  LOP3.LUT R114, R115, 0xffff0000, RZ, 0xc0, !PT ;  /* 0xffff000073727812 */ /* 0x000fe200078ec0ff */
[----:B------:R-:W-:Y:S01]  /*9d60*/  FMUL R15, R78, R15 ;  /* 0x0000000f4e0f7220 */ /* 0x000fe20000400000 */
[C---:B------:R-:W-:Y:S01]  /*9d70*/  SHF.L.U32 R113, R120.reuse, 0x10, RZ ;  /* 0x0000001078717819 */ /* 0x040fe200000006ff */
[----:B------:R-:W-:Y:S01]  /*9d80*/  FFMA R0, R81, R89, R0 ;  /* 0x0000005951007223 */ /* 0x000fe20000000000 */
[----:B------:R-:W-:Y:S01]  /*9d90*/  LOP3.LUT R116, R120, 0xffff0000, RZ, 0xc0, !PT ;  /* 0xffff000078747812 */ /* 0x000fe200078ec0ff */
[C---:B------:R-:W-:Y:S01]  /*9da0*/  FMUL R12, R78.reuse, R16 ;  /* 0x000000104e0c7220 */ /* 0x040fe20000400000 */
[----:B------:R-:W-:Y:S01]  /*9db0*/  SHF.L.U32 R115, R121, 0x10, RZ ;  /* 0x0000001079737819 */ /* 0x000fe200000006ff */
[----:B------:R-:W-:Y:S01]  /*9dc0*/  FFMA R2, R81, R91, R2 ;  /* 0x0000005b51027223 */ /* 0x000fe20000000002 */
[----:B------:R-:W-:Y:S01]  /*9dd0*/  LOP3.LUT R118, R121, 0xffff0000, RZ, 0xc0, !PT ;  /* 0xffff000079767812 */ /* 0x000fe200078ec0ff */
[----:B------:R-:W-:Y:S01]  /*9de0*/  FMUL R13, R78, R17 ;  /* 0x000000114e0d7220 */ /* 0x000fe20000400000 */
[----:B------:R-:W-:Y:S01]  /*9df0*/  SHF.L.U32 R117, R122, 0x10, RZ ;  /* 0x000000107a757819 */ /* 0x000fe200000006ff */
[C---:B------:R-:W-:Y:S01]  /*9e00*/  FFMA R3, R81.reuse, R92, R3 ;  /* 0x0000005c51037223 */ /* 0x040fe20000000003 */
[----:B------:R-:W-:Y:S01]  /*9e10*/  F2FP.BF16.F32.PACK_AB R8, R2, R0 ;  /* 0x000000000208723e */ /* 0x000fe200000010ff */
[----:B------:R-:W-:Y:S01]  /*9e20*/  FMUL R14, R78, R18 ;  /* 0x000000124e0e7220 */ /* 0x000fe20000400000 */
[----:B------:R-:W-:Y:S01]  /*9e30*/  LOP3.LUT R120, R122, 0xffff0000, RZ, 0xc0, !PT ;  /* 0xffff00007a787812 */ /* 0x000fe200078ec0ff */
[----:B------:R-:W-:Y:S01]  /*9e40*/  FFMA R15, R81, R94, R15 ;  /* 0x0000005e510f7223 */ /* 0x000fe2000000000f */
[C---:B------:R-:W-:Y:S01]  /*9e50*/  SHF.L.U32 R119, R123.reuse, 0x10, RZ ;  /* 0x000000107b777819 */ /* 0x040fe200000006ff */
[C---:B------:R-:W-:Y:S01]  /*9e60*/  FMUL R19, R78.reuse, R19 ;  /* 0x000000134e137220 */ /* 0x040fe20000400000 */
[----:B------:R-:W-:Y:S01]  /*9e70*/  LOP3.LUT R122, R123, 0xffff0000, RZ, 0xc0, !PT ;  /* 0xffff00007b7a7812 */ /* 0x000fe200078ec0ff */
[----:B------:R-:W-:Y:S01]  /*9e80*/  FFMA R12, R81, R93, R12 ;  /* 0x0000005d510c7223 */ /* 0x000fe2000000000c */
[----:B------:R-:W-:Y:S01]  /*9e90*/  F2FP.BF16.F32.PACK_AB R9, R15, R3 ;  /* 0x000000030f09723e */ /* 0x000fe200000010ff */
[----:B------:R-:W-:Y:S01]  /*9ea0*/  FMUL R16, R78, R20 ;  /* 0x000000144e107220 */ /* 0x000fe20000400000 */
[C---:B------:R-:W-:Y:S01]  /*9eb0*/  SHF.L.U32 R121, R128.reuse, 0x10, RZ ;  /* 0x0000001080797819 */ /* 0x040fe200000006ff */
[----:B------:R1:W-:Y:S01]  /*9ec0*/  STS.128 [R182+UR48+0xc400], R4 ;  /* 0x00c40004b6007988 */ /* 0x0003e20008000c30 */
[C---:B------:R-:W-:Y:S01]  /*9ed0*/  FFMA R13, R81.reuse, R96, R13 ;  /* 0x00000060510d7223 */ /* 0x040fe2000000000d */
[----:B------:R-:W-:Y:S01]  /*9ee0*/  LOP3.LUT R124, R128, 0xffff0000, RZ, 0xc0, !PT ;  /* 0xffff0000807c7812 */ /* 0x000fe200078ec0ff */
[C---:B------:R-:W-:Y:S01]  /*9ef0*/  FFMA R14, R81.reuse, R95, R14 ;  /* 0x0000005f510e7223 */ /* 0x040fe2000000000e */
[----:B------:R-:W-:Y:S01]  /*9f00*/  FFMA R19, R81, R98, R19 ;  /* 0x0000006251137223 */ /* 0x000fe20000000013 */
[----:B------:R-:W-:Y:S01]  /*9f10*/  SHF.L.U32 R123, R129, 0x10, RZ ;  /* 0x00000010817b7819 */ /* 0x000fe200000006ff */
[----:B------:R-:W-:Y:S01]  /*9f20*/  FFMA R16, R81, R97, R16 ;  /* 0x0000006151107223 */ /* 0x000fe20000000010 */
[----:B------:R-:W-:Y:S01]  /*9f30*/  F2FP.BF16.F32.PACK_AB R10, R13, R12 ;  /* 0x0000000c0d0a723e */ /* 0x000fe200000010ff */
[C---:B------:R-:W-:Y:S01]  /*9f40*/  FMUL R17, R78.reuse, R21 ;  /* 0x000000154e117220 */ /* 0x040fe20000400000 */
[----:B------:R-:W-:Y:S01]  /*9f50*/  F2FP.BF16.F32.PACK_AB R11, R19, R14 ;  /* 0x0000000e130b723e */ /* 0x000fe200000010ff */
[C---:B------:R-:W-:Y:S01]  /*9f60*/  FMUL R18, R78.reuse, R22 ;  /* 0x000000164e127220 */ /* 0x040fe20000400000 */
[C---:B------:R-:W-:Y:S01]  /*9f70*/  FMUL R23, R78.reuse, R23 ;  /* 0x000000174e177220 */ /* 0x040fe20000400000 */
[----:B------:R-:W-:Y:S01]  /*9f80*/  FFMA R17, R81, R100, R17 ;  /* 0x0000006451117223 */ /* 0x000fe20000000011 */
[C---:B------:R-:W-:Y:S01]  /*9f90*/  FMUL R20, R78.reuse, R24 ;  /* 0x000000184e147220 */ /* 0x040fe20000400000 */
[----:B------:R-:W-:Y:S01]  /*9fa0*/  LOP3.LUT R126, R129, 0xffff0000, RZ, 0xc0, !PT ;  /* 0xffff0000817e7812 */ /* 0x000fe200078ec0ff */
[----:B------:R1:W-:Y:S01]  /*9fb0*/  STS.128 [R181+0xc400], R8 ;  /* 0x00c40008b5007388 */ /* 0x0003e20000000c00 */
[----:B------:R-:W-:Y:S01]  /*9fc0*/  FFMA R18, R81, R99, R18 ;  /* 0x0000006351127223 */ /* 0x000fe20000000012 */
[----:B------:R-:W-:Y:S01]  /*9fd0*/  F2FP.BF16.F32.PACK_AB R16, R17, R16 ;  /* 0x000000101110723e */ /* 0x000fe200000010ff */
[C---:B------:R-:W-:Y:S01]  /*9fe0*/  FFMA R23, R81.reuse, R102, R23 ;  /* 0x0000006651177223 */ /* 0x040fe20000000017 */
[----:B------:R-:W-:Y:S01]  /*9ff0*/  FFMA R20, R81, R101, R20 ;  /* 0x0000006551147223 */ /* 0x000fe20000000014 */
[----:B------:R-:W-:Y:S01]  /*a000*/  FMUL R21, R78, R25 ;  /* 0x000000194e157220 */ /* 0x000fe20000400000 */
[----:B------:R-:W-:Y:S01]  /*a010*/  SHF.L.U32 R125, R130, 0x10, RZ ;  /* 0x00000010827d7819 */ /* 0x000fe200000006ff */
[C---:B------:R-:W-:Y:S01]  /*a020*/  FMUL R22, R78.reuse, R26 ;  /* 0x0000001a4e167220 */ /* 0x040fe20000400000 */
[----:B------:R-:W-:Y:S01]  /*a030*/  F2FP.BF16.F32.PACK_AB R17, R23, R18 ;  /* 0x000000121711723e */ /* 0x000fe200000010ff */
[C---:B------:R-:W-:Y:S01]  /*a040*/  FFMA R21, R81.reuse, R104, R21 ;  /* 0x0000006851157223 */ /* 0x040fe20000000015 */
[----:B------:R-:W-:Y:S01]  /*a050*/  FMUL R27, R78, R27 ;  /* 0x0000001b4e1b7220 */ /* 0x000fe20000400000 */
[----:B------:R-:W-:Y:S01]  /*a060*/  FFMA R22, R81, R103, R22 ;  /* 0x0000006751167223 */ /* 0x000fe20000000016 */
[----:B------:R-:W-:Y:S01]  /*a070*/  LOP3.LUT R128, R130, 0xffff0000, RZ, 0xc0, !PT ;  /* 0xffff000082807812 */ /* 0x000fe200078ec0ff */
[C---:B------:R-:W-:Y:S01]  /*a080*/  FMUL R24, R78.reuse, R28 ;  /* 0x0000001c4e187220 */ /* 0x040fe20000400000 */
[----:B------:R-:W-:Y:S01]  /*a090*/  F2FP.BF16.F32.PACK_AB R18, R21, R20 ;  /* 0x000000141512723e */ /* 0x000fe200000010ff */
[C---:B------:R-:W-:Y:S01]  /*a0a0*/  FFMA R27, R81.reuse, R106, R27 ;  /* 0x0000006a511b7223 */ /* 0x040fe2000000001b */
[C---:B------:R-:W-:Y:S01]  /*a0b0*/  FMUL R25, R78.reuse, R29 ;  /* 0x0000001d4e197220 */ /* 0x040fe20000400000 */
[----:B------:R-:W-:Y:S01]  /*a0c0*/  FFMA R24, R81, R105, R24 ;  /* 0x0000006951187223 */ /* 0x000fe20000000018 */
[----:B------:R-:W-:Y:S01]  /*a0d0*/  SHF.L.U32 R127, R131, 0x10, RZ ;  /* 0x00000010837f7819 */ /* 0x000fe200000006ff */
[C---:B------:R-:W-:Y:S01]  /*a0e0*/  FMUL R26, R78.reuse, R30 ;  /* 0x0000001e4e1a7220 */ /* 0x040fe20000400000 */
[----:B------:R-:W-:Y:S01]  /*a0f0*/  F2FP.BF16.F32.PACK_AB R19, R27, R22 ;  /* 0x000000161b13723e */ /* 0x000fe200000010ff */
[C---:B------:R-:W-:Y:S01]  /*a100*/  FFMA R25, R81.reuse, R108, R25 ;  /* 0x0000006c51197223 */ /* 0x040fe20000000019 */
[C---:B------:R-:W-:Y:S01]  /*a110*/  FMUL R31, R78.reuse, R31 ;  /* 0x0000001f4e1f7220 */ /* 0x040fe20000400000 */
[----:B------:R-:W-:Y:S01]  /*a120*/  FFMA R26, R81, R107, R26 ;  /* 0x0000006b511a7223 */ /* 0x000fe2000000001a */
[----:B------:R-:W-:Y:S01]  /*a130*/  LOP3.LUT R130, R131, 0xffff0000, RZ, 0xc0, !PT ;  /* 0xffff000083827812 */ /* 0x000fe200078ec0ff */
[----:B------:R1:W-:Y:S01]  /*a140*/  STS.128 [R180+0xc400], R16 ;  /* 0x00c40010b4007388 */ /* 0x0003e20000000c00 */
[----:B------:R-:W-:Y:S01]  /*a150*/  F2FP.BF16.F32.PACK_AB R24, R25, R24 ;  /* 0x000000181918723e */ /* 0x000fe200000010ff */
[C---:B------:R-:W-:Y:S01]  /*a160*/  FFMA R31, R81.reuse, R110, R31 ;  /* 0x0000006e511f7223 */ /* 0x040fe2000000001f */
[C---:B------:R-:W-:Y:S01]  /*a170*/  FMUL R28, R78.reuse, R32 ;  /* 0x000000204e1c7220 */ /* 0x040fe20000400000 */
[C---:B------:R-:W-:Y:S01]  /*a180*/  FMUL R29, R78.reuse, R33 ;  /* 0x000000214e1d7220 */ /* 0x040fe20000400000 */
[----:B------:R-:W-:Y:S01]  /*a190*/  FMUL R30, R78, R34 ;  /* 0x000000224e1e7220 */ /* 0x000fe20000400000 */
[----:B------:R-:W-:Y:S01]  /*a1a0*/  SHF.L.U32 R129, R136, 0x10, RZ ;  /* 0x0000001088817819 */ /* 0x000fe200000006ff */
[----:B------:R-:W-:Y:S01]  /*a1b0*/  FFMA R28, R81, R109, R28 ;  /* 0x0000006d511c7223 */ /* 0x000fe2000000001c */
[----:B------:R-:W-:Y:S01]  /*a1c0*/  F2FP.BF16.F32.PACK_AB R25, R31, R26 ;  /* 0x0000001a1f19723e */ /* 0x000fe200000010ff */
[C---:B------:R-:W-:Y:S01]  /*a1d0*/  FFMA R29, R81.reuse, R112, R29 ;  /* 0x00000070511d7223 */ /* 0x040fe2000000001d */
[----:B------:R-:W-:Y:S01]  /*a1e0*/  FFMA R30, R81, R111, R30 ;  /* 0x0000006f511e7223 */ /* 0x000fe2000000001e */
[----:B------:R-:W-:Y:S01]  /*a1f0*/  FMUL R35, R78, R35 ;  /* 0x000000234e237220 */ /* 0x000fe20000400000 */
        /* <DEDUP_REMOVED lines=34> */
[----:B------:R-:W-:Y:S01]  /*a420*/  FFMA R41, R81, R124, R41 ;  /* 0x0000007c51297223 */ /* 0x000fe20000000029 */
[C---:B------:R-:W-:Y:S01]  /*a430*/  FMUL R47, R78.reuse, R47 ;  /* 0x0000002f4e2f7220 */ /* 0x040fe20000400000 */
[C---:B------:R-:W-:Y:S01]  /*a440*/  FMUL R44, R78.reuse, R48 ;  /* 0x000000304e2c7220 */ /* 0x040fe20000400000 */
[----:B------:R-:W-:Y:S01]  /*a450*/  FMUL R45, R78, R49 ;  /* 0x000000314e2d7220 */ /* 0x000fe20000400000 */
[----:B------:R1:W-:Y:S01]  /*a460*/  STS.128 [R177+0xc400], R32 ;  /* 0x00c40020b1007388 */ /* 0x0003e20000000c00 */
[----:B------:R-:W-:Y:S01]  /*a470*/  LOP3.LUT R138, R139, 0xffff0000, RZ, 0xc0, !PT ;  /* 0xffff00008b8a7812 */ /* 0x000fe200078ec0ff */
[----:B------:R-:W-:Y:S01]  /*a480*/  FFMA R42, R81, R123, R42 ;  /* 0x0000007b512a7223 */ /* 0x000fe2000000002a */
[----:B------:R-:W-:Y:S01]  /*a490*/  F2FP.BF16.F32.PACK_AB R40, R41, R40 ;  /* 0x000000282928723e */ /* 0x000fe200000010ff */
[C---:B------:R-:W-:Y:S01]  /*a4a0*/  FFMA R47, R81.reuse, R126, R47 ;  /* 0x0000007e512f7223 */ /* 0x040fe2000000002f */
[C---:B------:R-:W-:Y:S01]  /*a4b0*/  FFMA R44, R81.reuse, R125, R44 ;  /* 0x0000007d512c7223 */ /* 0x040fe2000000002c */
[----:B------:R-:W-:Y:S01]  /*a4c0*/  SHF.L.U32 R137, R144, 0x10, RZ ;  /* 0x0000001090897819 */ /* 0x000fe200000006ff */
[C---:B------:R-:W-:Y:S01]  /*a4d0*/  FFMA R45, R81.reuse, R128, R45 ;  /* 0x00000080512d7223 */ /* 0x040fe2000000002d */
[C---:B------:R-:W-:Y:S01]  /*a4e0*/  FMUL R46, R78.reuse, R50 ;  /* 0x000000324e2e7220 */ /* 0x040fe20000400000 */
[C---:B------:R-:W-:Y:S01]  /*a4f0*/  FMUL R51, R78.reuse, R51 ;  /* 0x000000334e337220 */ /* 0x040fe20000400000 */
[C---:B------:R-:W-:Y:S01]  /*a500*/  FMUL R48, R78.reuse, R52 ;  /* 0x000000344e307220 */ /* 0x040fe20000400000 */
[C---:B------:R-:W-:Y:S01]  /*a510*/  FMUL R49, R78.reuse, R53 ;  /* 0x000000354e317220 */ /* 0x040fe20000400000 */
[C---:B------:R-:W-:Y:S01]  /*a520*/  FFMA R46, R81.reuse, R127, R46 ;  /* 0x0000007f512e7223 */ /* 0x040fe2000000002e */
[C---:B------:R-:W-:Y:S01]  /*a530*/  FMUL R50, R78.reuse, R54 ;  /* 0x000000364e327220 */ /* 0x040fe20000400000 */
[C---:B------:R-:W-:Y:S01]  /*a540*/  FFMA R51, R81.reuse, R130, R51 ;  /* 0x0000008251337223 */ /* 0x040fe20000000033 */
[C---:B------:R-:W-:Y:S01]  /*a550*/  FMUL R55, R78.reuse, R55 ;  /* 0x000000374e377220 */ /* 0x040fe20000400000 */
[C---:B------:R-:W-:Y:S01]  /*a560*/  FFMA R48, R81.reuse, R129, R48 ;  /* 0x0000008151307223 */ /* 0x040fe20000000030 */
[C---:B------:R-:W-:Y:S01]  /*a570*/  FMUL R52, R78.reuse, R56 ;  /* 0x000000384e347220 */ /* 0x040fe20000400000 */
[C---:B------:R-:W-:Y:S01]  /*a580*/  FFMA R49, R81.reuse, R132, R49 ;  /* 0x0000008451317223 */ /* 0x040fe20000000031 */
[C---:B------:R-:W-:Y:S01]  /*a590*/  FMUL R53, R78.reuse, R57 ;  /* 0x000000394e357220 */ /* 0x040fe20000400000 */
[----:B------:R-:W-:Y:S01]  /*a5a0*/  FFMA R50, R81, R131, R50 ;  /* 0x0000008351327223 */ /* 0x000fe20000000032 */
[C---:B------:R-:W-:Y:S01]  /*a5b0*/  FMUL R54, R78.reuse, R58 ;  /* 0x0000003a4e367220 */ /* 0x040fe20000400000 */
[----:B------:R-:W-:Y:S01]  /*a5c0*/  F2FP.BF16.F32.PACK_AB R41, R47, R42 ;  /* 0x0000002a2f29723e */ /* 0x000fe200000010ff */
[----:B------:R-:W-:Y:S01]  /*a5d0*/  FFMA R55, R81, R134, R55 ;  /* 0x0000008651377223 */ /* 0x000fe20000000037 */
[C---:B------:R-:W-:Y:S01]  /*a5e0*/  FMUL R59, R78.reuse, R59 ;  /* 0x0000003b4e3b7220 */ /* 0x040fe20000400000 */
[----:B------:R-:W-:Y:S01]  /*a5f0*/  F2FP.BF16.F32.PACK_AB R42, R45, R44 ;  /* 0x0000002c2d2a723e */ /* 0x000fe200000010ff */
[----:B------:R-:W-:Y:S01]  /*a600*/  FFMA R52, R81, R133, R52 ;  /* 0x0000008551347223 */ /* 0x000fe20000000034 */
[----:B------:R-:W-:Y:S01]  /*a610*/  F2FP.BF16.F32.PACK_AB R43, R51, R46 ;  /* 0x0000002e332b723e */ /* 0x000fe200000010ff */
[----:B------:R-:W-:Y:S01]  /*a620*/  FMUL R56, R78, R60 ;  /* 0x0000003c4e387220 */ /* 0x000fe20000400000 */
[----:B------:R-:W-:Y:S01]  /*a630*/  LOP3.LUT R140, R144, 0xffff0000, RZ, 0xc0, !PT ;  /* 0xffff0000908c7812 */ /* 0x000fe200078ec0ff */
[----:B------:R-:W-:Y:S01]  /*a640*/  FFMA R53, R81, R136, R53 ;  /* 0x0000008851357223 */ /* 0x000fe20000000035 */
[----:B------:R-:W-:Y:S01]  /*a650*/  SHF.L.U32 R139, R145, 0x10, RZ ;  /* 0x00000010918b7819 */ /* 0x000fe200000006ff */
[----:B------:R1:W-:Y:S01]  /*a660*/  STS.128 [R176+0xc400], R40 ;  /* 0x00c40028b0007388 */ /* 0x0003e20000000c00 */
[C---:B------:R-:W-:Y:S01]  /*a670*/  FMUL R57, R78.reuse, R61 ;  /* 0x0000003d4e397220 */ /* 0x040fe20000400000 */
[----:B------:R-:W-:Y:S01]  /*a680*/  FFMA R54, R81, R135, R54 ;  /* 0x0000008751367223 */ /* 0x000fe20000000036 */
[----:B------:R-:W-:Y:S01]  /*a690*/  LOP3.LUT R142, R145, 0xffff0000, RZ, 0xc0, !PT ;  /* 0xffff0000918e7812 */ /* 0x000fe200078ec0ff */
[----:B------:R-:W-:Y:S01]  /*a6a0*/  FMUL R58, R78, R62 ;  /* 0x0000003e4e3a7220 */ /* 0x000fe20000400000 */
[C---:B------:R-:W-:Y:S01]  /*a6b0*/  FFMA R59, R81.reuse, R138, R59 ;  /* 0x0000008a513b7223 */ /* 0x040fe2000000003b */
[----:B------:R-:W-:Y:S01]  /*a6c0*/  SHF.L.U32 R141, R146, 0x10, RZ ;  /* 0x00000010928d7819 */ /* 0x000fe200000006ff */
[----:B------:R-:W-:Y:S01]  /*a6d0*/  FMUL R63, R78, R63 ;  /* 0x0000003f4e3f7220 */ /* 0x000fe20000400000 */
        /* <DEDUP_REMOVED lines=9> */
[C---:B------:R-:W-:Y:S01]  /*a770*/  FMUL R62, R78.reuse, R66 ;  /* 0x000000424e3e7220 */ /* 0x040fe20000400000 */
[----:B------:R-:W-:Y:S01]  /*a780*/  F2FP.BF16.F32.PACK_AB R49, R55, R50 ;  /* 0x000000323731723e */ /* 0x000fe200000010ff */
[----:B------:R-:W-:Y:S01]  /*a790*/  FFMA R63, R81, R142, R63 ;  /* 0x0000008e513f7223 */ /* 0x000fe2000000003f */
[----:B------:R-:W-:Y:S01]  /*a7a0*/  FMUL R67, R78, R67 ;  /* 0x000000434e437220 */ /* 0x000fe20000400000 */
[----:B------:R-:W-:Y:S01]  /*a7b0*/  F2FP.BF16.F32.PACK_AB R50, R53, R52 ;  /* 0x000000343532723e */ /* 0x000fe200000010ff */
[----:B------:R-:W-:Y:S01]  /*a7c0*/  FFMA R60, R81, R141, R60 ;  /* 0x0000008d513c7223 */ /* 0x000fe2000000003c */
[----:B------:R-:W-:Y:S01]  /*a7d0*/  F2FP.BF16.F32.PACK_AB R51, R59, R54 ;  /* 0x000000363b33723e */ /* 0x000fe200000010ff */
[C---:B------:R-:W-:Y:S01]  /*a7e0*/  FFMA R61, R81.reuse, R144, R61 ;  /* 0x00000090513d7223 */ /* 0x040fe2000000003d */
[C---:B------:R-:W-:Y:S01]  /*a7f0*/  FFMA R62, R81.reuse, R143, R62 ;  /* 0x0000008f513e7223 */ /* 0x040fe2000000003e */
[----:B------:R-:W-:Y:S01]  /*a800*/  FFMA R67, R81, R146, R67 ;  /* 0x0000009251437223 */ /* 0x000fe20000000043 */
[----:B------:R-:W-:Y:S01]  /*a810*/  F2FP.BF16.F32.PACK_AB R56, R57, R56 ;  /* 0x000000383938723e */ /* 0x000fe200000010ff */
[----:B------:R1:W-:Y:S01]  /*a820*/  STS.128 [R175+0xc400], R48 ;  /* 0x00c40030af007388 */ /* 0x0003e20000000c00 */
[----:B------:R-:W-:Y:S02]  /*a830*/  F2FP.BF16.F32.PACK_AB R57, R63, R58 ;  /* 0x0000003a3f39723e */ /* 0x000fe400000010ff */
        /* <DEDUP_REMOVED lines=20> */
.L_x_124:
[----:B------:R-:W-:Y:S05]  /*a980*/  BSYNC.RECONVERGENT B0 ;  /* 0x0000000000007941 */ /* 0x000fea0003800200 */
.L_x_123:
[----:B------:R-:W-:Y:S01]  /*a990*/  BAR.SYNC.DEFER_BLOCKING 0x1, 0x80 ;  /* 0x0042000000007b1d */ /* 0x000fe20000010000 */
[----:B------:R-:W-:Y:S01]  /*a9a0*/  UISETP.NE.AND UP0, UPT, UR49, -0x4, UPT ;  /* 0xfffffffc3100788c */ /* 0x000fe2000bf05270 */
[----:B------:R-:W-:Y:S08]  /*a9b0*/  IADD3 R76, PT, PT, R76, 0x1, RZ ;  /* 0x000000014c4c7810 */ /* 0x000ff00007ffe0ff */
[----:B------:R-:W-:Y:S05]  /*a9c0*/  BRA.U !UP0, `(.L_x_125) ;  /* 0x0000000108287547 */ /* 0x000fea000b800000 */
[----:B------:R-:W-:Y:S01]  /*a9d0*/  ISETP.NE.AND P0, PT, R179, RZ, PT ;  /* 0x000000ffb300720c */ /* 0x000fe20003f05270 */
[----:B------:R-:W-:Y:S01]  /*a9e0*/  IMAD.U32 R3, RZ, RZ, UR51 ;  /* 0x00000033ff037e24 */ /* 0x000fe2000f8e00ff */
[----:B------:R-:W-:Y:S01]  /*a9f0*/  UIADD3 UR51, UPT, UPT, UR51, 0x1, URZ ;  /* 0x0000000133337890 */ /* 0x000fe2000fffe0ff */
[----:B------:R-:W-:Y:S03]  /*aa00*/  IMAD.U32 R0, RZ, RZ, UR37 ;  /* 0x00000025ff007e24 */ /* 0x000fe6000f8e00ff */
[----:B------:R-:W-:Y:S04]  /*aa10*/  UISETP.NE.AND UP0, UPT, UR51, 0x4, UPT ;  /* 0x000000043300788c */ /* 0x000fe8000bf05270 */
[----:B------:R-:W-:Y:S03]  /*aa20*/  USEL UR51, UR51, URZ, UP0 ;  /* 0x000000ff33337287 */ /* 0x000fe60008000000 */
[----:B------:R-:W-:Y:S05]  /*aa30*/  @P0 LEA R3, R3, UR48, 0x3 ;  /* 0x0000003003030c11 */ /* 0x000fea000f8e18ff */
[----:B------:R-:W-:Y:S05]  /*aa40*/  @P0 VIADD R3, R3, 0x80 ;  /* 0x0000008003030836 */ /* 0x000fea0000000000 */
[----:B------:R-:W-:Y:S04]  /*aa50*/  @P0 PRMT R0, R0, 0x654, R3 ;  /* 0x0000065400000816 */ /* 0x000fe80000000003 */
[----:B------:R2:W-:Y:S03]  /*aa60*/  @P0 SYNCS.ARRIVE.TRANS64.RED.A1T0 RZ, [R0+URZ], RZ ;  /* 0x000000ff00ff09a7 */ /* 0x0005e600081004ff */
.L_x_125:
[----:B------:R-:W-:Y:S01]  /*aa70*/  ISETP.NE.AND P2, PT, R171, RZ, PT ;  /* 0x000000ffab00720c */ /* 0x000fe20003f45270 */
[----:B------:R-:W-:Y:S01]  /*aa80*/  UIADD3 UR49, UPT, UPT, UR49, 0x4, URZ ;  /* 0x0000000431317890 */ /* 0x000fe2000fffe0ff */
[----:B------:R-:W-:Y:S01]  /*aa90*/  ISETP.NE.AND P0, PT, R173, 0x2, PT ;  /* 0x00000002ad00780c */ /* 0x000fe20003f05270 */
[----:B------:R-:W-:Y:S01]  /*aaa0*/  IMAD.IADD R20, R75, 0x1, R154 ;  /* 0x000000014b147824 */ /* 0x000fe200078e029a */
[----:B------:R-:W-:Y:S01]  /*aab0*/  ISETP.NE.AND P1, PT, R76, 0x2, PT ;  /* 0x000000024c00780c */ /* 0x000fe20003f25270 */
[----:B------:R-:W-:Y:S01]  /*aac0*/  IMAD.IADD R21, R77, 0x1, R156 ;  /* 0x000000014d157824 */ /* 0x000fe200078e029c */
[----:B--2---:R-:W-:Y:S02]  /*aad0*/  SEL R0, RZ, 0x1, P0 ;  /* 0x00000001ff007807 */ /* 0x004fe40000000000 */
[----:B------:R-:W-:Y:S02]  /*aae0*/  SEL R3, RZ, 0x1, P1 ;  /* 0x00000001ff037807 */ /* 0x000fe40000800000 */
[----:B------:R-:W-:Y:S02]  /*aaf0*/  LOP3.LUT R165, R165, R0, RZ, 0x3c, !PT ;  /* 0x00000000a5a57212 */ /* 0x000fe400078e3cff */
[----:B------:R-:W-:Y:S02]  /*ab00*/  LOP3.LUT R166, R166, R3, RZ, 0x3c, !PT ;  /* 0x00000003a6a67212 */ /* 0x000fe400078e3cff */
[----:B------:R-:W-:Y:S02]  /*ab10*/  @P2 R2UR UR36, R164 ;  /* 0x00000000a42422ca */ /* 0x000fe400000e0000 */
[----:B------:R-:W-:Y:S02]  /*ab20*/  SEL R173, R173, RZ, P0 ;  /* 0x000000ffadad7207 */ /* 0x000fe40000000000 */
[----:B------:R-:W-:Y:S01]  /*ab30*/  SEL R76, R76, RZ, P1 ;  /* 0x000000ff4c4c7207 */ /* 0x000fe20000800000 */
[----:B------:R-:W-:Y:S10]  /*ab40*/  @P2 BRA `(.L_x_126) ;  /* 0xffffffa000242947 */ /* 0x000ff4000383ffff */
[----:B------:R-:W-:-:S09]  /*ab50*/  UISETP.NE.AND UP0, UPT, UR50, URZ, UPT ;  /* 0x000000ff3200728c */ /* 0x000fd2000bf05270 */
[----:B------:R-:W-:Y:S05]  /*ab60*/  BRA.U !UP0, `(.L_x_127) ;  /* 0x0000000108487547 */ /* 0x000fea000b800000 */
[----:B------:R-:W2:Y:S02]  /*ab70*/  LDCU.64 UR4, c[0x0][0x890] ;  /* 0x00011200ff0477ac */ /* 0x000ea40008000a00 */
[----:B--2---:R-:W-:-:S04]  /*ab80*/  UISETP.NE.U32.AND UP0, UPT, UR4, URZ, UPT ;  /* 0x000000ff0400728c */ /* 0x004fc8000bf05070 */
[----:B------:R-:W-:-:S09]  /*ab90*/  UISETP.NE.AND.EX UP0, UPT, UR5, URZ, UPT, UP0 ;  /* 0x000000ff0500728c */ /* 0x000fd2000bf05300 */
[----:B------:R-:W-:Y:S05]  /*aba0*/  BRA.U UP0, `(.L_x_128) ;  /* 0x00000001000c7547 */ /* 0x000fea000b800000 */
[----:B------:R-:W-:-:S13]  /*abb0*/  FSETP.NEU.AND P0, PT, R81, RZ, PT ;  /* 0x000000ff5100720b */ /* 0x000fda0003f0d000 */
[----:B------:R-:W-:Y:S05]  /*abc0*/  @!P0 EXIT ;  /* 0x000000000000894d */ /* 0x000fea0003800000 */
[----:B------:R-:W-:Y:S05]  /*abd0*/  BRA `(.L_x_127) ;  /* 0x00000000002c7947 */ /* 0x000fea0003800000 */
.L_x_128:
[----:B------:R-:W-:Y:S01]  /*abe0*/  ISETP.NE.AND P0, PT, R172, RZ, PT ;  /* 0x000000ffac00720c */ /* 0x000fe20003f05270 */
[----:B------:R-:W-:-:S12]  /*abf0*/  BSSY.RECONVERGENT B0, `(.L_x_127) ;  /* 0x0000009000007945 */ /* 0x000fd80003800200 */
[----:B------:R-:W-:Y:S05]  /*ac00*/  @P0 BRA `(.L_x_129) ;  /* 0x0000000000140947 */ /* 0x000fea0003800000 */
[----:B------:R-:W2:Y:S02]  /*ac10*/  LDCU.64 UR4, c[0x0][0x888] ;  /* 0x00011100ff0477ac */ /* 0x000ea40008000a00 */
[----:B--2---:R-:W-:-:S04]  /*ac20*/  ISETP.NE.U32.AND P0, PT, RZ, UR4, PT ;  /* 0x00000004ff007c0c */ /* 0x004fc8000bf05070 */
[----:B------:R-:W-:-:S13]  /*ac30*/  ISETP.NE.AND.EX P0, PT, RZ, UR5, PT, P0 ;  /* 0x00000005ff007c0c */ /* 0x000fda000bf05300 */
[----:B------:R-:W-:Y:S05]  /*ac40*/  @!P0 EXIT ;  /* 0x000000000000894d */ /* 0x000fea0003800000 */
[----:B------:R-:W-:Y:S05]  /*ac50*/  BRA `(.L_x_130) ;  /* 0x0000000000087947 */ /* 0x000fea0003800000 */
.L_x_129:
[----:B------:R-:W-:-:S13]  /*ac60*/  FSETP.NEU.AND P0, PT, R81, RZ, PT ;  /* 0x000000ff5100720b */ /* 0x000fda0003f0d000 */
[----:B------:R-:W-:Y:S05]  /*ac70*/  @!P0 EXIT ;  /* 0x000000000000894d */ /* 0x000fea0003800000 */
.L_x_130:
[----:B------:R-:W-:Y:S05]  /*ac80*/  BSYNC.RECONVERGENT B0 ;  /* 0x0000000000007941 */ /* 0x000fea0003800200 */
.L_x_127:
[----:B------:R-:W-:Y:S01]  /*ac90*/  ULEA UR4, UR51, UR48, 0x3 ;  /* 0x0000003033047291 */ /* 0x000fe2000f8e18ff */
[----:B------:R-:W-:-:S04]  /*aca0*/  DEPBAR.LE SB0, 0x0 ;  /* 0x000080000000791a */ /* 0x000fc80000000000 */
[----:B------:R-:W-:-:S04]  /*acb0*/  UIADD3 UR4, UPT, UPT, UR4, 0x80, URZ ;  /* 0x0000008004047890 */ /* 0x000fc8000fffe0ff */
[----:B------:R-:W-:-:S09]  /*acc0*/  UPRMT UR4, UR37, 0x654, UR4 ;  /* 0x0000065425047896 */ /* 0x000fd20008000004 */
[----:B------:R-:W-:Y:S01]  /*acd0*/  SYNCS.ARRIVE.TRANS64.RED.A1T0 RZ, [UR4], RZ ;  /* 0x000000ffffff79a7 */ /* 0x000fe20008100404 */
[----:B------:R-:W-:Y:S05]  /*ace0*/  EXIT ;  /* 0x000000000000794d */ /* 0x000fea0003800000 */
.L_x_19:
[----:B--2---:R2:W1:Y:S02]  /*acf0*/  SYNCS.PHASECHK.TRANS64.TRYWAIT P0, [R3+URZ+0x100], R2 ;  /* 0x00010002030075a7 */ /* 0x00446400080011ff */
[----:B-1----:R-:W-:Y:S05]  /*ad00*/  @!P0 NANOSLEEP.SYNCS 0x989680 ;  /* 0x009896800000895d */ /* 0x002fea0003900000 */
[----:B------:R-:W1:Y:S02]  /*ad10*/  @!P0 SYNCS.PHASECHK.TRANS64 P0, [R3+URZ+0x100], R2 ;  /* 0x00010002030085a7 */ /* 0x000e6400080010ff */
[----:B-1----:R-:W-:Y:S05]  /*ad20*/  @!P0 BRA `(.L_x_19) ;  /* 0xfffffffc00f08947 */ /* 0x002fea000383ffff */
[----:B------:R-:W-:Y:S05]  /*ad30*/  BRA `(.L_x_131) ;  /* 0xffffff68002c7947 */ /* 0x000fea000383ffff */
.L_x_22:
[----:B-1----:R-:W-:-:S07]  /*ad40*/  MOV R2, UR33 ;  /* 0x0000002100027c02 */ /* 0x002fce0008000f00 */
.L_x_132:
[----:B-1----:R1:W2:Y:S02]  /*ad50*/  SYNCS.PHASECHK.TRANS64.TRYWAIT P0, [R2+URZ+0x30], R5 ;  /* 0x00003005020075a7 */ /* 0x0022a400080011ff */
[----:B--2---:R-:W-:Y:S05]  /*ad60*/  @!P0 NANOSLEEP.SYNCS 0x989680 ;  /* 0x009896800000895d */ /* 0x004fea0003900000 */
[----:B------:R-:W2:Y:S02]  /*ad70*/  @!P0 SYNCS.PHASECHK.TRANS64 P0, [R2+URZ+0x30], R5 ;  /* 0x00003005020085a7 */ /* 0x000ea400080010ff */
[----:B--2---:R-:W-:Y:S05]  /*ad80*/  @!P0 BRA `(.L_x_132) ;  /* 0xfffffffc00f08947 */ /* 0x004fea000383ffff */
[----:B------:R-:W-:Y:S05]  /*ad90*/  BRA `(.L_x_21) ;  /* 0xffffff68007c7947 */ /* 0x000fea000383ffff */
.L_x_28:
[----:B-1----:R-:W-:-:S07]  /*ada0*/  MOV R2, UR17 ;  /* 0x0000001100027c02 */ /* 0x002fce0008000f00 */
.L_x_133:
[----:B-1----:R1:W2:Y:S02]  /*adb0*/  SYNCS.PHASECHK.TRANS64.TRYWAIT P0, [R2+URZ+0x30], R5 ;  /* 0x00003005020075a7 */ /* 0x0022a400080011ff */
[----:B--2---:R-:W-:Y:S05]  /*adc0*/  @!P0 NANOSLEEP.SYNCS 0x989680 ;  /* 0x009896800000895d */ /* 0x004fea0003900000 */
[----:B------:R-:W2:Y:S02]  /*add0*/  @!P0 SYNCS.PHASECHK.TRANS64 P0, [R2+URZ+0x30], R5 ;  /* 0x00003005020085a7 */ /* 0x000ea400080010ff */
[----:B--2---:R-:W-:Y:S05]  /*ade0*/  @!P0 BRA `(.L_x_133) ;  /* 0xfffffffc00f08947 */ /* 0x004fea000383ffff */
[----:B------:R-:W-:Y:S05]  /*adf0*/  BRA `(.L_x_27) ;  /* 0xffffff6c00247947 */ /* 0x000fea000383ffff */
.L_x_32:
[----:B-1----:R1:W2:Y:S02]  /*ae00*/  SYNCS.PHASECHK.TRANS64.TRYWAIT P0, [R2+URZ+0xb0], R3 ;  /* 0x0000b003020075a7 */ /* 0x0022a400080011ff */
[----:B--2---:R-:W-:Y:S05]  /*ae10*/  @!P0 NANOSLEEP.SYNCS 0x989680 ;  /* 0x009896800000895d */ /* 0x004fea0003900000 */
[----:B------:R-:W2:Y:S02]  /*ae20*/  @!P0 SYNCS.PHASECHK.TRANS64 P0, [R2+URZ+0xb0], R3 ;  /* 0x0000b003020085a7 */ /* 0x000ea400080010ff */
[----:B--2---:R-:W-:Y:S05]  /*ae30*/  @!P0 BRA `(.L_x_32) ;  /* 0xfffffffc00f08947 */ /* 0x004fea000383ffff */
[----:B------:R-:W-:Y:S05]  /*ae40*/  BRA `(.L_x_134) ;  /* 0xffffff6c00b47947 */ /* 0x000fea000383ffff */
.L_x_36:
[----:B----4-:R-:W-:-:S07]  /*ae50*/  MOV R0, UR5 ;  /* 0x0000000500007c02 */ /* 0x010fce0008000f00 */
.L_x_135:
[----:B-1----:R1:W2:Y:S02]  /*ae60*/  SYNCS.PHASECHK.TRANS64.TRYWAIT P0, [R0+URZ], R3 ;  /* 0x00000003000075a7 */ /* 0x0022a400080011ff */
[----:B--2---:R-:W-:Y:S05]  /*ae70*/  @!P0 NANOSLEEP.SYNCS 0x989680 ;  /* 0x009896800000895d */ /* 0x004fea0003900000 */
[----:B------:R-:W2:Y:S02]  /*ae80*/  @!P0 SYNCS.PHASECHK.TRANS64 P0, [R0+URZ], R3 ;  /* 0x00000003000085a7 */ /* 0x000ea400080010ff */
[----:B--2---:R-:W-:Y:S05]  /*ae90*/  @!P0 BRA `(.L_x_135) ;  /* 0xfffffffc00f08947 */ /* 0x004fea000383ffff */
[----:B------:R-:W-:Y:S05]  /*aea0*/  BRA `(.L_x_136) ;  /* 0xffffff7400247947 */ /* 0x000fea000383ffff */
.L_x_37:
[----:B----4-:R-:W-:-:S07]  /*aeb0*/  MOV R0, UR5 ;  /* 0x0000000500007c02 */ /* 0x010fce0008000f00 */
.L_x_137:
[----:B-1----:R1:W2:Y:S02]  /*aec0*/  SYNCS.PHASECHK.TRANS64.TRYWAIT P0, [R0+URZ], R3 ;  /* 0x00000003000075a7 */ /* 0x0022a400080011ff */
[----:B--2---:R-:W-:Y:S05]  /*aed0*/  @!P0 NANOSLEEP.SYNCS 0x989680 ;  /* 0x009896800000895d */ /* 0x004fea0003900000 */
[----:B------:R-:W2:Y:S02]  /*aee0*/  @!P0 SYNCS.PHASECHK.TRANS64 P0, [R0+URZ], R3 ;  /* 0x00000003000085a7 */ /* 0x000ea400080010ff */
[----:B--2---:R-:W-:Y:S05]  /*aef0*/  @!P0 BRA `(.L_x_137) ;  /* 0xfffffffc00f08947 */ /* 0x004fea000383ffff */
[----:B------:R-:W-:Y:S05]  /*af00*/  BRA `(.L_x_138) ;  /* 0xffffff7400307947 */ /* 0x000fea000383ffff */
.L_x_38:
[----:B----4-:R-:W-:-:S07]  /*af10*/  MOV R0, UR5 ;  /* 0x0000000500007c02 */ /* 0x010fce0008000f00 */
.L_x_139:
[----:B-1----:R1:W2:Y:S02]  /*af20*/  SYNCS.PHASECHK.TRANS64.TRYWAIT P0, [R0+URZ], R3 ;  /* 0x00000003000075a7 */ /* 0x0022a400080011ff */
[----:B--2---:R-:W-:Y:S05]  /*af30*/  @!P0 NANOSLEEP.SYNCS 0x989680 ;  /* 0x009896800000895d */ /* 0x004fea0003900000 */
[----:B------:R-:W2:Y:S02]  /*af40*/  @!P0 SYNCS.PHASECHK.TRANS64 P0, [R0+URZ], R3 ;  /* 0x00000003000085a7 */ /* 0x000ea400080010ff */
[----:B--2---:R-:W-:Y:S05]  /*af50*/  @!P0 BRA `(.L_x_139) ;  /* 0xfffffffc00f08947 */ /* 0x004fea000383ffff */
[----:B------:R-:W-:Y:S05]  /*af60*/  BRA `(.L_x_140) ;  /* 0xffffff74003c7947 */ /* 0x000fea000383ffff */
.L_x_39:
[----:B----4-:R-:W-:-:S07]  /*af70*/  MOV R0, UR5 ;  /* 0x0000000500007c02 */ /* 0x010fce0008000f00 */
.L_x_141:
[----:B-1----:R1:W2:Y:S02]  /*af80*/  SYNCS.PHASECHK.TRANS64.TRYWAIT P0, [R0+URZ], R3 ;  /* 0x00000003000075a7 */ /* 0x0022a400080011ff */
[----:B--2---:R-:W-:Y:S05]  /*af90*/  @!P0 NANOSLEEP.SYNCS 0x989680 ;  /* 0x009896800000895d */ /* 0x004fea0003900000 */
[----:B------:R-:W2:Y:S02]  /*afa0*/  @!P0 SYNCS.PHASECHK.TRANS64 P0, [R0+URZ], R3 ;  /* 0x00000003000085a7 */ /* 0x000ea400080010ff */
[----:B--2---:R-:W-:Y:S05]  /*afb0*/  @!P0 BRA `(.L_x_141) ;  /* 0xfffffffc00f08947 */ /* 0x004fea000383ffff */
[----:B------:R-:W-:Y:S05]  /*afc0*/  BRA `(.L_x_142) ;  /* 0xffffff7400487947 */ /* 0x000fea000383ffff */
.L_x_40:
[----:B----4-:R-:W-:-:S07]  /*afd0*/  MOV R0, UR5 ;  /* 0x0000000500007c02 */ /* 0x010fce0008000f00 */
.L_x_143:
[----:B-1----:R1:W2:Y:S02]  /*afe0*/  SYNCS.PHASECHK.TRANS64.TRYWAIT P0, [R0+URZ], R3 ;  /* 0x00000003000075a7 */ /* 0x0022a400080011ff */
[----:B--2---:R-:W-:Y:S05]  /*aff0*/  @!P0 NANOSLEEP.SYNCS 0x989680 ;  /* 0x009896800000895d */ /* 0x004fea0003900000 */
[----:B------:R-:W2:Y:S02]  /*b000*/  @!P0 SYNCS.PHASECHK.TRANS64 P0, [R0+URZ], R3 ;  /* 0x00000003000085a7 */ /* 0x000ea400080010ff */
[----:B--2---:R-:W-:Y:S05]  /*b010*/  @!P0 BRA `(.L_x_143) ;  /* 0xfffffffc00f08947 */ /* 0x004fea000383ffff */
[----:B------:R-:W-:Y:S05]  /*b020*/  BRA `(.L_x_144) ;  /* 0xffffff7400547947 */ /* 0x000fea000383ffff */
.L_x_43:
[----:B-1----:R1:W2:Y:S02]  /*b030*/  SYNCS.PHASECHK.TRANS64.TRYWAIT P0, [R0+URZ+0xf0], R5 ;  /* 0x0000f005000075a7 */ /* 0x0022a400080011ff */
[----:B--2---:R-:W-:Y:S05]  /*b040*/  @!P0 NANOSLEEP.SYNCS 0x989680 ;  /* 0x009896800000895d */ /* 0x004fea0003900000 */
[----:B------:R-:W2:Y:S02]  /*b050*/  @!P0 SYNCS.PHASECHK.TRANS64 P0, [R0+URZ+0xf0], R5 ;  /* 0x0000f005000085a7 */ /* 0x000ea400080010ff */
[----:B--2---:R-:W-:Y:S05]  /*b060*/  @!P0 BRA `(.L_x_43) ;  /* 0xfffffffc00f08947 */ /* 0x004fea000383ffff */
[----:B------:R-:W-:Y:S05]  /*b070*/  BRA `(.L_x_145) ;  /* 0xffffff7400b07947 */ /* 0x000fea000383ffff */
.L_x_44:
[----:B------:R-:W-:-:S07]  /*b080*/  MOV R0, UR5 ;  /* 0x0000000500007c02 */ /* 0x000fce0008000f00 */
.L_x_146:
[----:B-1----:R1:W2:Y:S02]  /*b090*/  SYNCS.PHASECHK.TRANS64.TRYWAIT P0, [R0+URZ+0xc0], R5 ;  /* 0x0000c005000075a7 */ /* 0x0022a400080011ff */
[----:B--2---:R-:W-:Y:S05]  /*b0a0*/  @!P0 NANOSLEEP.SYNCS 0x989680 ;  /* 0x009896800000895d */ /* 0x004fea0003900000 */
[----:B------:R-:W2:Y:S02]  /*b0b0*/  @!P0 SYNCS.PHASECHK.TRANS64 P0, [R0+URZ+0xc0], R5 ;  /* 0x0000c005000085a7 */ /* 0x000ea400080010ff */
[----:B--2---:R-:W-:Y:S05]  /*b0c0*/  @!P0 BRA `(.L_x_146) ;  /* 0xfffffffc00f08947 */ /* 0x004fea000383ffff */
[----:B------:R-:W-:Y:S05]  /*b0d0*/  BRA `(.L_x_147) ;  /* 0xffffff7400c07947 */ /* 0x000fea000383ffff */
.L_x_45:
[----:B-1----:R1:W2:Y:S02]  /*b0e0*/  SYNCS.PHASECHK.TRANS64.TRYWAIT P1, [R0+URZ+0xb0], R5 ;  /* 0x0000b005000075a7 */ /* 0x0022a400080211ff */
[----:B--2---:R-:W-:Y:S05]  /*b0f0*/  @!P1 NANOSLEEP.SYNCS 0x989680 ;  /* 0x009896800000995d */ /* 0x004fea0003900000 */
[----:B------:R-:W2:Y:S02]  /*b100*/  @!P1 SYNCS.PHASECHK.TRANS64 P1, [R0+URZ+0xb0], R5 ;  /* 0x0000b005000095a7 */ /* 0x000ea400080210ff */
[----:B--2---:R-:W-:Y:S05]  /*b110*/  @!P1 BRA `(.L_x_45) ;  /* 0xfffffffc00f09947 */ /* 0x004fea000383ffff */
[----:B------:R-:W-:Y:S05]  /*b120*/  BRA `(.L_x_148) ;  /* 0xffffff7400f07947 */ /* 0x000fea000383ffff */
.L_x_48:
[----:B------:R-:W-:-:S07]  /*b130*/  MOV R0, UR5 ;  /* 0x0000000500007c02 */ /* 0x000fce0008000f00 */
.L_x_149:
[----:B-1----:R1:W2:Y:S02]  /*b140*/  SYNCS.PHASECHK.TRANS64.TRYWAIT P0, [R0+URZ+0xc0], R3 ;  /* 0x0000c003000075a7 */ /* 0x0022a400080011ff */
[----:B--2---:R-:W-:Y:S05]  /*b150*/  @!P0 NANOSLEEP.SYNCS 0x989680 ;  /* 0x009896800000895d */ /* 0x004fea0003900000 */
[----:B------:R-:W2:Y:S02]  /*b160*/  @!P0 SYNCS.PHASECHK.TRANS64 P0, [R0+URZ+0xc0], R3 ;  /* 0x0000c003000085a7 */ /* 0x000ea400080010ff */
[----:B--2---:R-:W-:Y:S05]  /*b170*/  @!P0 BRA `(.L_x_149) ;  /* 0xfffffffc00f08947 */ /* 0x004fea000383ffff */
[----:B------:R-:W-:Y:S05]  /*b180*/  BRA `(.L_x_47) ;  /* 0xffffff7800447947 */ /* 0x000fea000383ffff */
.L_x_55:
[----:B-1----:R1:W2:Y:S02]  /*b190*/  SYNCS.PHASECHK.TRANS64.TRYWAIT P1, [R0+URZ+0xb0], R5 ;  /* 0x0000b005000075a7 */ /* 0x0022a400080211ff */
[----:B--2---:R-:W-:Y:S05]  /*b1a0*/  @!P1 NANOSLEEP.SYNCS 0x989680 ;  /* 0x009896800000995d */ /* 0x004fea0003900000 */
[----:B------:R-:W2:Y:S02]  /*b1b0*/  @!P1 SYNCS.PHASECHK.TRANS64 P1, [R0+URZ+0xb0], R5 ;  /* 0x0000b005000095a7 */ /* 0x000ea400080210ff */
[----:B--2---:R-:W-:Y:S05]  /*b1c0*/  @!P1 BRA `(.L_x_55) ;  /* 0xfffffffc00f09947 */ /* 0x004fea000383ffff */
[----:B------:R-:W-:Y:S05]  /*b1d0*/  BRA `(.L_x_150) ;  /* 0xffffff7c00a47947 */ /* 0x000fea000383ffff */
.L_x_56:
[----:B------:R-:W-:-:S07]  /*b1e0*/  MOV R3, UR8 ;  /* 0x0000000800037c02 */ /* 0x000fce0008000f00 */
.L_x_151:
[----:B-1----:R1:W2:Y:S02]  /*b1f0*/  SYNCS.PHASECHK.TRANS64.TRYWAIT P0, [R3+URZ+0xe0], R0 ;  /* 0x0000e000030075a7 */ /* 0x0022a400080011ff */
[----:B--2---:R-:W-:Y:S05]  /*b200*/  @!P0 NANOSLEEP.SYNCS 0x989680 ;  /* 0x009896800000895d */ /* 0x004fea0003900000 */
[----:B------:R-:W2:Y:S02]  /*b210*/  @!P0 SYNCS.PHASECHK.TRANS64 P0, [R3+URZ+0xe0], R0 ;  /* 0x0000e000030085a7 */ /* 0x000ea400080010ff */
[----:B--2---:R-:W-:Y:S05]  /*b220*/  @!P0 BRA `(.L_x_151) ;  /* 0xfffffffc00f08947 */ /* 0x004fea000383ffff */
[----:B------:R-:W-:Y:S05]  /*b230*/  BRA `(.L_x_152) ;  /* 0xffffff7c00dc7947 */ /* 0x000fea000383ffff */
.L_x_59:
[----:B------:R-:W-:Y:S07]  /*b240*/  MOV R0, UR7 ;  /* 0x0000000700007c02 */ /* 0x000fee0008000f00 */
.L_x_153:
[----:B-1----:R1:W2:Y:S02]  /*b250*/  SYNCS.PHASECHK.TRANS64.TRYWAIT P0, [R0+URZ], R3 ;  /* 0x00000003000075a7 */ /* 0x0022a400080011ff */
[----:B--2---:R-:W-:Y:S05]  /*b260*/  @!P0 NANOSLEEP.SYNCS 0x989680 ;  /* 0x009896800000895d */ /* 0x004fea0003900000 */
[----:B------:R-:W2:Y:S02]  /*b270*/  @!P0 SYNCS.PHASECHK.TRANS64 P0, [R0+URZ], R3 ;  /* 0x00000003000085a7 */ /* 0x000ea400080010ff */
[----:B--2---:R-:W-:Y:S05]  /*b280*/  @!P0 BRA `(.L_x_153) ;  /* 0xfffffffc00f08947 */ /* 0x004fea000383ffff */
[----:B------:R-:W-:Y:S05]  /*b290*/  BRA `(.L_x_58) ;  /* 0xffffff7c00f87947 */ /* 0x000fea000383ffff */
.L_x_62:
[----:B------:R-:W-:-:S07]  /*b2a0*/  MOV R0, UR5 ;  /* 0x0000000500007c02 */ /* 0x000fce0008000f00 */
.L_x_154:
[----:B--2---:R2:W3:Y:S02]  /*b2b0*/  SYNCS.PHASECHK.TRANS64.TRYWAIT P0, [R0+URZ], R3 ;  /* 0x00000003000075a7 */ /* 0x0044e400080011ff */
[----:B---3--:R-:W-:Y:S05]  /*b2c0*/  @!P0 NANOSLEEP.SYNCS 0x989680 ;  /* 0x009896800000895d */ /* 0x008fea0003900000 */
[----:B------:R-:W3:Y:S02]  /*b2d0*/  @!P0 SYNCS.PHASECHK.TRANS64 P0, [R0+URZ], R3 ;  /* 0x00000003000085a7 */ /* 0x000ee400080010ff */
[----:B---3--:R-:W-:Y:S05]  /*b2e0*/  @!P0 BRA `(.L_x_154) ;  /* 0xfffffffc00f08947 */ /* 0x008fea000383ffff */
[----:B------:R-:W-:Y:S05]  /*b2f0*/  BRA `(.L_x_155) ;  /* 0xffffff8000ac7947 */ /* 0x000fea000383ffff */
.L_x_63:
[----:B------:R-:W-:-:S07]  /*b300*/  MOV R0, UR7 ;  /* 0x0000000700007c02 */ /* 0x000fce0008000f00 */
.L_x_156:
[----:B--2---:R2:W3:Y:S02]  /*b310*/  SYNCS.PHASECHK.TRANS64.TRYWAIT P0, [R0+URZ], R3 ;  /* 0x00000003000075a7 */ /* 0x0044e400080011ff */
[----:B---3--:R-:W-:Y:S05]  /*b320*/  @!P0 NANOSLEEP.SYNCS 0x989680 ;  /* 0x009896800000895d */ /* 0x008fea0003900000 */
[----:B------:R-:W3:Y:S02]  /*b330*/  @!P0 SYNCS.PHASECHK.TRANS64 P0, [R0+URZ], R3 ;  /* 0x00000003000085a7 */ /* 0x000ee400080010ff */
[----:B---3--:R-:W-:Y:S05]  /*b340*/  @!P0 BRA `(.L_x_156) ;  /* 0xfffffffc00f08947 */ /* 0x008fea000383ffff */
[----:B------:R-:W-:Y:S05]  /*b350*/  BRA `(.L_x_157) ;  /* 0xffffff8000b87947 */ /* 0x000fea000383ffff */
.L_x_68:
[----:B--2---:R2:W3:Y:S02]  /*b360*/  SYNCS.PHASECHK.TRANS64.TRYWAIT P0, [R0+URZ+0xb0], R3 ;  /* 0x0000b003000075a7 */ /* 0x0044e400080011ff */
[----:B---3--:R-:W-:Y:S05]  /*b370*/  @!P0 NANOSLEEP.SYNCS 0x989680 ;  /* 0x009896800000895d */ /* 0x008fea0003900000 */
[----:B------:R-:W3:Y:S02]  /*b380*/  @!P0 SYNCS.PHASECHK.TRANS64 P0, [R0+URZ+0xb0], R3 ;  /* 0x0000b003000085a7 */ /* 0x000ee400080010ff */
[----:B---3--:R-:W-:Y:S05]  /*b390*/  @!P0 BRA `(.L_x_68) ;  /* 0xfffffffc00f08947 */ /* 0x008fea000383ffff */
[----:B------:R-:W-:Y:S05]  /*b3a0*/  BRA `(.L_x_158) ;  /* 0xffffff8400c47947 */ /* 0x000fea000383ffff */
.L_x_71:
[----:B------:R-:W-:Y:S07]  /*b3b0*/  MOV R0, UR7 ;  /* 0x0000000700007c02 */ /* 0x000fee0008000f00 */
.L_x_159:
[----:B--2---:R2:W3:Y:S02]  /*b3c0*/  SYNCS.PHASECHK.TRANS64.TRYWAIT P0, [R0+URZ+0xa8], R3 ;  /* 0x0000a803000075a7 */ /* 0x0044e400080011ff */
[----:B---3--:R-:W-:Y:S05]  /*b3d0*/  @!P0 NANOSLEEP.SYNCS 0x989680 ;  /* 0x009896800000895d */ /* 0x008fea0003900000 */
[----:B------:R-:W3:Y:S02]  /*b3e0*/  @!P0 SYNCS.PHASECHK.TRANS64 P0, [R0+URZ+0xa8], R3 ;  /* 0x0000a803000085a7 */ /* 0x000ee400080010ff */
[----:B---3--:R-:W-:Y:S05]  /*b3f0*/  @!P0 BRA `(.L_x_159) ;  /* 0xfffffffc00f08947 */ /* 0x008fea000383ffff */
[----:B------:R-:W-:Y:S05]  /*b400*/  BRA `(.L_x_70) ;  /* 0xffffff8800a47947 */ /* 0x000fea000383ffff */
.L_x_74:
[----:B------:R-:W-:Y:S07]  /*b410*/  MOV R3, UR7 ;  /* 0x0000000700037c02 */ /* 0x000fee0008000f00 */
.L_x_160:
[----:B-1----:R1:W2:Y:S02]  /*b420*/  SYNCS.PHASECHK.TRANS64.TRYWAIT P0, [R3+URZ+0x80], R12 ;  /* 0x0000800c030075a7 */ /* 0x0022a400080011ff */
[----:B--2---:R-:W-:Y:S05]  /*b430*/  @!P0 NANOSLEEP.SYNCS 0x989680 ;  /* 0x009896800000895d */ /* 0x004fea0003900000 */
[----:B------:R-:W2:Y:S02]  /*b440*/  @!P0 SYNCS.PHASECHK.TRANS64 P0, [R3+URZ+0x80], R12 ;  /* 0x0000800c030085a7 */ /* 0x000ea400080010ff */
[----:B--2---:R-:W-:Y:S05]  /*b450*/  @!P0 BRA `(.L_x_160) ;  /* 0xfffffffc00f08947 */ /* 0x004fea000383ffff */
[----:B------:R-:W-:Y:S05]  /*b460*/  BRA `(.L_x_161) ;  /* 0xffffff8c001c7947 */ /* 0x000fea000383ffff */
.L_x_75:
[----:B-1----:R-:W-:Y:S07]  /*b470*/  MOV R3, UR7 ;  /* 0x0000000700037c02 */ /* 0x002fee0008000f00 */
.L_x_162:
[----:B-1----:R1:W2:Y:S02]  /*b480*/  SYNCS.PHASECHK.TRANS64.TRYWAIT P0, [R3+URZ+0x88], R12 ;  /* 0x0000880c030075a7 */ /* 0x0022a400080011ff */
[----:B--2---:R-:W-:Y:S05]  /*b490*/  @!P0 NANOSLEEP.SYNCS 0x989680 ;  /* 0x009896800000895d */ /* 0x004fea0003900000 */
[----:B------:R-:W2:Y:S02]  /*b4a0*/  @!P0 SYNCS.PHASECHK.TRANS64 P0, [R3+URZ+0x88], R12 ;  /* 0x0000880c030085a7 */ /* 0x000ea400080010ff */
[----:B--2---:R-:W-:Y:S05]  /*b4b0*/  @!P0 BRA `(.L_x_162) ;  /* 0xfffffffc00f08947 */ /* 0x004fea000383ffff */
[----:B------:R-:W-:Y:S05]  /*b4c0*/  BRA `(.L_x_163) ;  /* 0xffffff8c00587947 */ /* 0x000fea000383ffff */
.L_x_76:
[----:B-1----:R-:W-:Y:S07]  /*b4d0*/  MOV R3, UR7 ;  /* 0x0000000700037c02 */ /* 0x002fee0008000f00 */
.L_x_164:
[----:B-1----:R1:W2:Y:S02]  /*b4e0*/  SYNCS.PHASECHK.TRANS64.TRYWAIT P0, [R3+URZ+0x90], R12 ;  /* 0x0000900c030075a7 */ /* 0x0022a400080011ff */
[----:B--2---:R-:W-:Y:S05]  /*b4f0*/  @!P0 NANOSLEEP.SYNCS 0x989680 ;  /* 0x009896800000895d */ /* 0x004fea0003900000 */
[----:B------:R-:W2:Y:S02]  /*b500*/  @!P0 SYNCS.PHASECHK.TRANS64 P0, [R3+URZ+0x90], R12 ;  /* 0x0000900c030085a7 */ /* 0x000ea400080010ff */
[----:B--2---:R-:W-:Y:S05]  /*b510*/  @!P0 BRA `(.L_x_164) ;  /* 0xfffffffc00f08947 */ /* 0x004fea000383ffff */
[----:B------:R-:W-:Y:S05]  /*b520*/  BRA `(.L_x_165) ;  /* 0xffffff8c00a07947 */ /* 0x000fea000383ffff */
.L_x_77:
[----:B------:R-:W-:Y:S07]  /*b530*/  MOV R3, UR7 ;  /* 0x0000000700037c02 */ /* 0x000fee0008000f00 */
.L_x_166:
[----:B-1----:R1:W2:Y:S02]  /*b540*/  SYNCS.PHASECHK.TRANS64.TRYWAIT P0, [R3+URZ+0x98], R12 ;  /* 0x0000980c030075a7 */ /* 0x0022a400080011ff */
[----:B--2---:R-:W-:Y:S05]  /*b550*/  @!P0 NANOSLEEP.SYNCS 0x989680 ;  /* 0x009896800000895d */ /* 0x004fea0003900000 */
[----:B------:R-:W2:Y:S02]  /*b560*/  @!P0 SYNCS.PHASECHK.TRANS64 P0, [R3+URZ+0x98], R12 ;  /* 0x0000980c030085a7 */ /* 0x000ea400080010ff */
[----:B--2---:R-:W-:Y:S05]  /*b570*/  @!P0 BRA `(.L_x_166) ;  /* 0xfffffffc00f08947 */ /* 0x004fea000383ffff */
[----:B------:R-:W-:Y:S05]  /*b580*/  BRA `(.L_x_167) ;  /* 0xffffff9000287947 */ /* 0x000fea000383ffff */
.L_x_79:
[----:B------:R-:W-:-:S07]  /*b590*/  MOV R0, UR7 ;  /* 0x0000000700007c02 */ /* 0x000fce0008000f00 */
.L_x_168:
[----:B-1----:R1:W3:Y:S02]  /*b5a0*/  SYNCS.PHASECHK.TRANS64.TRYWAIT P0, [R0+URZ+0x80], R3 ;  /* 0x00008003000075a7 */ /* 0x0022e400080011ff */
[----:B---3--:R-:W-:Y:S05]  /*b5b0*/  @!P0 NANOSLEEP.SYNCS 0x989680 ;  /* 0x009896800000895d */ /* 0x008fea0003900000 */
[----:B------:R-:W3:Y:S02]  /*b5c0*/  @!P0 SYNCS.PHASECHK.TRANS64 P0, [R0+URZ+0x80], R3 ;  /* 0x00008003000085a7 */ /* 0x000ee400080010ff */
[----:B---3--:R-:W-:Y:S05]  /*b5d0*/  @!P0 BRA `(.L_x_168) ;  /* 0xfffffffc00f08947 */ /* 0x008fea000383ffff */
[----:B------:R-:W-:Y:S05]  /*b5e0*/  BRA `(.L_x_169) ;  /* 0xffffff9000987947 */ /* 0x000fea000383ffff */
.L_x_80:
[----:B-1----:R-:W-:-:S07]  /*b5f0*/  MOV R0, UR7 ;  /* 0x0000000700007c02 */ /* 0x002fce0008000f00 */
.L_x_170:
[----:B-1----:R1:W3:Y:S02]  /*b600*/  SYNCS.PHASECHK.TRANS64.TRYWAIT P0, [R0+URZ+0x88], R3 ;  /* 0x00008803000075a7 */ /* 0x0022e400080011ff */
[----:B---3--:R-:W-:Y:S05]  /*b610*/  @!P0 NANOSLEEP.SYNCS 0x989680 ;  /* 0x009896800000895d */ /* 0x008fea0003900000 */
[----:B------:R-:W3:Y:S02]  /*b620*/  @!P0 SYNCS.PHASECHK.TRANS64 P0, [R0+URZ+0x88], R3 ;  /* 0x00008803000085a7 */ /* 0x000ee400080010ff */
[----:B---3--:R-:W-:Y:S05]  /*b630*/  @!P0 BRA `(.L_x_170) ;  /* 0xfffffffc00f08947 */ /* 0x008fea000383ffff */
[----:B------:R-:W-:Y:S05]  /*b640*/  BRA `(.L_x_171) ;  /* 0xffffff9000887947 */ /* 0x000fea000383ffff */
.L_x_81:
[----:B-1----:R-:W-:-:S07]  /*b650*/  MOV R0, UR7 ;  /* 0x0000000700007c02 */ /* 0x002fce0008000f00 */
.L_x_172:
[----:B-1----:R1:W3:Y:S02]  /*b660*/  SYNCS.PHASECHK.TRANS64.TRYWAIT P0, [R0+URZ+0x90], R3 ;  /* 0x00009003000075a7 */ /* 0x0022e400080011ff */
[----:B---3--:R-:W-:Y:S05]  /*b670*/  @!P0 NANOSLEEP.SYNCS 0x989680 ;  /* 0x009896800000895d */ /* 0x008fea0003900000 */
[----:B------:R-:W3:Y:S02]  /*b680*/  @!P0 SYNCS.PHASECHK.TRANS64 P0, [R0+URZ+0x90], R3 ;  /* 0x00009003000085a7 */ /* 0x000ee400080010ff */
[----:B---3--:R-:W-:Y:S05]  /*b690*/  @!P0 BRA `(.L_x_172) ;  /* 0xfffffffc00f08947 */ /* 0x008fea000383ffff */
[----:B------:R-:W-:Y:S05]  /*b6a0*/  BRA `(.L_x_173) ;  /* 0xffffff9000787947 */ /* 0x000fea000383ffff */
.L_x_83:
[----:B--2---:R2:W4:Y:S02]  /*b6b0*/  SYNCS.PHASECHK.TRANS64.TRYWAIT P0, [R0+URZ+0xb0], R3 ;  /* 0x0000b003000075a7 */ /* 0x00452400080011ff */
[----:B----4-:R-:W-:Y:S05]  /*b6c0*/  @!P0 NANOSLEEP.SYNCS 0x989680 ;  /* 0x009896800000895d */ /* 0x010fea0003900000 */
[----:B------:R-:W4:Y:S02]  /*b6d0*/  @!P0 SYNCS.PHASECHK.TRANS64 P0, [R0+URZ+0xb0], R3 ;  /* 0x0000b003000085a7 */ /* 0x000f2400080010ff */
[----:B----4-:R-:W-:Y:S05]  /*b6e0*/  @!P0 BRA `(.L_x_83) ;  /* 0xfffffffc00f08947 */ /* 0x010fea000383ffff */
[----:B------:R-:W-:Y:S05]  /*b6f0*/  BRA `(.L_x_174) ;  /* 0xffffff94004c7947 */ /* 0x000fea000383ffff */
.L_x_94:
[----:B-1----:R-:W-:Y:S04]  /*b700*/  MOV R2, UR48 ;  /* 0x0000003000027c02 */ /* 0x002fe80008000f00 */
[----:B------:R1:W3:Y:S03]  /*b710*/  SYNCS.PHASECHK.TRANS64.TRYWAIT P1, [R2+URZ+0x60], R3 ;  /* 0x00006003020075a7 */ /* 0x0002e600080211ff */
[----:B---3--:R-:W-:Y:S05]  /*b720*/  @!P1 NANOSLEEP.SYNCS 0x989680 ;  /* 0x009896800000995d */ /* 0x008fea0003900000 */
[----:B------:R-:W3:Y:S02]  /*b730*/  @!P1 SYNCS.PHASECHK.TRANS64 P1, [R2+URZ+0x60], R3 ;  /* 0x00006003020095a7 */ /* 0x000ee400080210ff */
[----:B---3--:R-:W-:Y:S05]  /*b740*/  @!P1 BRA `(.L_x_94) ;  /* 0xfffffffc00ec9947 */ /* 0x008fea000383ffff */
[----:B------:R-:W-:Y:S05]  /*b750*/  BRA `(.L_x_93) ;  /* 0xffffffa000cc7947 */ /* 0x000fea000383ffff */
.L_x_96:
[----:B-1----:R1:W4:Y:S02]  /*b760*/  SYNCS.PHASECHK.TRANS64.TRYWAIT P0, [R87+URZ+0xd0], R0 ;  /* 0x0000d000570075a7 */ /* 0x00232400080011ff */
[----:B----4-:R-:W-:Y:S05]  /*b770*/  @!P0 NANOSLEEP.SYNCS 0x989680 ;  /* 0x009896800000895d */ /* 0x010fea0003900000 */
[----:B------:R-:W4:Y:S02]  /*b780*/  @!P0 SYNCS.PHASECHK.TRANS64 P0, [R87+URZ+0xd0], R0 ;  /* 0x0000d000570085a7 */ /* 0x000f2400080010ff */
[----:B----4-:R-:W-:Y:S05]  /*b790*/  @!P0 BRA `(.L_x_96) ;  /* 0xfffffffc00f08947 */ /* 0x010fea000383ffff */
[----:B------:R-:W-:Y:S05]  /*b7a0*/  BRA `(.L_x_95) ;  /* 0xffffffa400047947 */ /* 0x000fea000383ffff */
.L_x_105:
[----:B--2---:R2:W4:Y:S02]  /*b7b0*/  SYNCS.PHASECHK.TRANS64.TRYWAIT P0, [R3+URZ+0x60], R0 ;  /* 0x00006000030075a7 */ /* 0x00452400080011ff */
[----:B----4-:R-:W-:Y:S05]  /*b7c0*/  @!P0 NANOSLEEP.SYNCS 0x989680 ;  /* 0x009896800000895d */ /* 0x010fea0003900000 */
[----:B------:R-:W4:Y:S02]  /*b7d0*/  @!P0 SYNCS.PHASECHK.TRANS64 P0, [R3+URZ+0x60], R0 ;  /* 0x00006000030085a7 */ /* 0x000f2400080010ff */
[----:B----4-:R-:W-:Y:S05]  /*b7e0*/  @!P0 BRA `(.L_x_105) ;  /* 0xfffffffc00f08947 */ /* 0x010fea000383ffff */
[----:B------:R-:W-:Y:S05]  /*b7f0*/  BRA `(.L_x_104) ;  /* 0xffffffb400b07947 */ /* 0x000fea000383ffff */
.L_x_113:
[----:B-1----:R1:W4:Y:S02]  /*b800*/  SYNCS.PHASECHK.TRANS64.TRYWAIT P0, [R0+URZ+0x60], R7 ;  /* 0x00006007000075a7 */ /* 0x00232400080011ff */
[----:B----4-:R-:W-:Y:S05]  /*b810*/  @!P0 NANOSLEEP.SYNCS 0x989680 ;  /* 0x009896800000895d */ /* 0x010fea0003900000 */
[----:B------:R-:W4:Y:S02]  /*b820*/  @!P0 SYNCS.PHASECHK.TRANS64 P0, [R0+URZ+0x60], R7 ;  /* 0x00006007000085a7 */ /* 0x000f2400080010ff */
[----:B----4-:R-:W-:Y:S05]  /*b830*/  @!P0 BRA `(.L_x_113) ;  /* 0xfffffffc00f08947 */ /* 0x010fea000383ffff */
[----:B------:R-:W-:Y:S05]  /*b840*/  BRA `(.L_x_112) ;  /* 0xffffffc800a47947 */ /* 0x000fea000383ffff */
.L_x_121:
[----:B-1----:R1:W2:Y:S02]  /*b850*/  SYNCS.PHASECHK.TRANS64.TRYWAIT P0, [R3+URZ+0x60], R0 ;  /* 0x00006000030075a7 */ /* 0x0022a400080011ff */
[----:B--2---:R-:W-:Y:S05]  /*b860*/  @!P0 NANOSLEEP.SYNCS 0x989680 ;  /* 0x009896800000895d */ /* 0x004fea0003900000 */
[----:B------:R-:W2:Y:S02]  /*b870*/  @!P0 SYNCS.PHASECHK.TRANS64 P0, [R3+URZ+0x60], R0 ;  /* 0x00006000030085a7 */ /* 0x000ea400080010ff */
[----:B--2---:R-:W-:Y:S05]  /*b880*/  @!P0 BRA `(.L_x_121) ;  /* 0xfffffffc00f08947 */ /* 0x004fea000383ffff */
[----:B------:R-:W-:Y:S05]  /*b890*/  BRA `(.L_x_120) ;  /* 0xffffffdc00987947 */ /* 0x000fea000383ffff */
        .weak           $__internal_0_$__cuda_sm10x_tcgen05_guardrail_trap_col_being_dealloced_not_returned_by_alloc
        .type           $__internal_0_$__cuda_sm10x_tcgen05_guardrail_trap_col_being_dealloced_not_returned_by_alloc,@function
        .size           $__internal_0_$__cuda_sm10x_tcgen05_guardrail_trap_col_being_dealloced_not_returned_by_alloc,($__internal_1_$__cuda_sm10x_tcgen05_guardrail_trap_phase_invalid_during_alloc - $__internal_0_$__cuda_sm10x_tcgen05_guardrail_trap_col_being_dealloced_not_returned_by_alloc)
$__internal_0_$__cuda_sm10x_tcgen05_guardrail_trap_col_being_dealloced_not_returned_by_alloc:
[----:B------:R-:W-:Y:S05]  /*b8a0*/  BPT.TRAP 0x1 ;  /* 0x000000040000795c */ /* 0x000fea0000300000 */
[----:B------:R-:W-:-:S04]  /*b8b0*/  HFMA2 R3, -RZ, RZ, 0, 0 ;  /* 0x00000000ff037431 */ /* 0x000fc800000001ff */
[----:B------:R-:W-:Y:S05]  /*b8c0*/  RET.REL.NODEC R2 `(_ZN7cutlass13device_kernelINS_4gemm6kernel13GemmUniversalIN4cute5tupleIJiiiiEEENS1_10collective13CollectiveMmaINS1_35MainloopSm100TmaUmmaWarpSpecializedILi6ELi2ELi2ENS5_IJNS4_1CILi1EEESB_SB_EEEEENS5_IJNSA_ILi128EEENSA_ILi256EEENSA_ILi32EEEEEENS_10bfloat16_tENS5_IJlSB_lEEESI_SJ_NS4_8TiledMMAINS4_8MMA_AtomIJNS4_20SM100_MMA_F16BF16_SSISI_SI_fLi128ELi256ELNS4_4UMMA5MajorE0ELSO_0ELNSN_7ScaleInE0ELSP_0EEEEEENS4_6LayoutISC_NS5_IJNSA_ILi0EEEST_ST_EEEEENS5_IJNS4_10UnderscoreESW_SW_EEEEENS4_13SM90_TMA_LOADENS4_14ComposedLayoutINS4_7SwizzleILi2ELi4ELi3EEENS4_18smem_ptr_flag_bitsILi16EEENSS_INS5_IJNSA_ILi8EEESG_EEENS5_IJSG_SB_EEEEEEEvNS4_8identityESZ_S19_vS1A_EENS_8epilogue10collective18CollectiveEpilogueINS1C_23Sm100TmaWarpSpecializedILi4ELi2ELi64ELb1ELb0EEEJSH_NS5_IJNSS_ISE_SB_EENSS_INSA_ILi64EEESB_EEEEESI_SJ_SI_SJ_NS1C_6fusion15FusionCallbacksIS1G_NS1L_17LinearCombinationISI_fSI_fLNS_15FloatRoundStyleE2EEESH_S1K_JEEENS4_5SM1004TMEM4LOAD26SM100_TMEM_LOAD_32dp32b64xESZ_NS10_INS11_ILi3ELi4ELi3EEES14_NSS_INS5_IJS15_S1I_EEENS5_IJS1I_SB_EEEEEEENS4_39AutoVectorizingCopyWithAssumedAlignmentILi128EEENS4_14SM90_TMA_STOREES1Z_S21_S21_EEEvvEEEEvNT_6ParamsE) ;  /* 0xffffff4402cc7950 */ /* 0x000fea0003c3ffff */
        .weak           $__internal_1_$__cuda_sm10x_tcgen05_guardrail_trap_phase_invalid_during_alloc
        .type           $__internal_1_$__cuda_sm10x_tcgen05_guardrail_trap_phase_invalid_during_alloc,@function
        .size           $__internal_1_$__cuda_sm10x_tcgen05_guardrail_trap_phase_invalid_during_alloc,($__internal_2_$__cuda_sm10x_tcgen05_guardrail_trap_unallocated_columns_being_dealloced - $__internal_1_$__cuda_sm10x_tcgen05_guardrail_trap_phase_invalid_during_alloc)
$__internal_1_$__cuda_sm10x_tcgen05_guardrail_trap_phase_invalid_during_alloc:
[----:B------:R-:W-:Y:S05]  /*b8d0*/  BPT.TRAP 0x1 ;  /* 0x000000040000795c */ /* 0x000fea0000300000 */
[----:B------:R-:W-:-:S04]  /*b8e0*/  MOV R3, 0x0 ;  /* 0x0000000000037802 */ /* 0x000fc80000000f00 */
[----:B------:R-:W-:Y:S05]  /*b8f0*/  RET.REL.NODEC R2 `(_ZN7cutlass13device_kernelINS_4gemm6kernel13GemmUniversalIN4cute5tupleIJiiiiEEENS1_10collective13CollectiveMmaINS1_35MainloopSm100TmaUmmaWarpSpecializedILi6ELi2ELi2ENS5_IJNS4_1CILi1EEESB_SB_EEEEENS5_IJNSA_ILi128EEENSA_ILi256EEENSA_ILi32EEEEEENS_10bfloat16_tENS5_IJlSB_lEEESI_SJ_NS4_8TiledMMAINS4_8MMA_AtomIJNS4_20SM100_MMA_F16BF16_SSISI_SI_fLi128ELi256ELNS4_4UMMA5MajorE0ELSO_0ELNSN_7ScaleInE0ELSP_0EEEEEENS4_6LayoutISC_NS5_IJNSA_ILi0EEEST_ST_EEEEENS5_IJNS4_10UnderscoreESW_SW_EEEEENS4_13SM90_TMA_LOADENS4_14ComposedLayoutINS4_7SwizzleILi2ELi4ELi3EEENS4_18smem_ptr_flag_bitsILi16EEENSS_INS5_IJNSA_ILi8EEESG_EEENS5_IJSG_SB_EEEEEEEvNS4_8identityESZ_S19_vS1A_EENS_8epilogue10collective18CollectiveEpilogueINS1C_23Sm100TmaWarpSpecializedILi4ELi2ELi64ELb1ELb0EEEJSH_NS5_IJNSS_ISE_SB_EENSS_INSA_ILi64EEESB_EEEEESI_SJ_SI_SJ_NS1C_6fusion15FusionCallbacksIS1G_NS1L_17LinearCombinationISI_fSI_fLNS_15FloatRoundStyleE2EEESH_S1K_JEEENS4_5SM1004TMEM4LOAD26SM100_TMEM_LOAD_32dp32b64xESZ_NS10_INS11_ILi3ELi4ELi3EEES14_NSS_INS5_IJS15_S1I_EEENS5_IJS1I_SB_EEEEEEENS4_39AutoVectorizingCopyWithAssumedAlignmentILi128EEENS4_14SM90_TMA_STOREES1Z_S21_S21_EEEvvEEEEvNT_6ParamsE) ;  /* 0xffffff4402c07950 */ /* 0x000fea0003c3ffff */
        .weak           $__internal_2_$__cuda_sm10x_tcgen05_guardrail_trap_unallocated_columns_being_dealloced
        .type           $__internal_2_$__cuda_sm10x_tcgen05_guardrail_trap_unallocated_columns_being_dealloced,@function
        .size           $__internal_2_$__cuda_sm10x_tcgen05_guardrail_trap_unallocated_columns_being_dealloced,(.L_x_176 - $__internal_2_$__cuda_sm10x_tcgen05_guardrail_trap_unallocated_columns_being_dealloced)
$__internal_2_$__cuda_sm10x_tcgen05_guardrail_trap_unallocated_columns_being_dealloced:
[----:B------:R-:W-:Y:S05]  /*b900*/  BPT.TRAP 0x1 ;  /* 0x000000040000795c */ /* 0x000fea0000300000 */
[----:B------:R-:W-:-:S04]  /*b910*/  HFMA2 R3, -RZ, RZ, 0, 0 ;  /* 0x00000000ff037431 */ /* 0x000fc800000001ff */
[----:B------:R-:W-:Y:S05]  /*b920*/  RET.REL.NODEC R2 `(_ZN7cutlass13device_kernelINS_4gemm6kernel13GemmUniversalIN4cute5tupleIJiiiiEEENS1_10collective13CollectiveMmaINS1_35MainloopSm100TmaUmmaWarpSpecializedILi6ELi2ELi2ENS5_IJNS4_1CILi1EEESB_SB_EEEEENS5_IJNSA_ILi128EEENSA_ILi256EEENSA_ILi32EEEEEENS_10bfloat16_tENS5_IJlSB_lEEESI_SJ_NS4_8TiledMMAINS4_8MMA_AtomIJNS4_20SM100_MMA_F16BF16_SSISI_SI_fLi128ELi256ELNS4_4UMMA5MajorE0ELSO_0ELNSN_7ScaleInE0ELSP_0EEEEEENS4_6LayoutISC_NS5_IJNSA_ILi0EEEST_ST_EEEEENS5_IJNS4_10UnderscoreESW_SW_EEEEENS4_13SM90_TMA_LOADENS4_14ComposedLayoutINS4_7SwizzleILi2ELi4ELi3EEENS4_18smem_ptr_flag_bitsILi16EEENSS_INS5_IJNSA_ILi8EEESG_EEENS5_IJSG_SB_EEEEEEEvNS4_8identityESZ_S19_vS1A_EENS_8epilogue10collective18CollectiveEpilogueINS1C_23Sm100TmaWarpSpecializedILi4ELi2ELi64ELb1ELb0EEEJSH_NS5_IJNSS_ISE_SB_EENSS_INSA_ILi64EEESB_EEEEESI_SJ_SI_SJ_NS1C_6fusion15FusionCallbacksIS1G_NS1L_17LinearCombinationISI_fSI_fLNS_15FloatRoundStyleE2EEESH_S1K_JEEENS4_5SM1004TMEM4LOAD26SM100_TMEM_LOAD_32dp32b64xESZ_NS10_INS11_ILi3ELi4ELi3EEES14_NSS_INS5_IJS15_S1I_EEENS5_IJS1I_SB_EEEEEEENS4_39AutoVectorizingCopyWithAssumedAlignmentILi128EEENS4_14SM90_TMA_STOREES1Z_S21_S21_EEEvvEEEEvNT_6ParamsE) ;  /* 0xffffff4402b47950 */ /* 0x000fea0003c3ffff */
.L_x_175:
[----:B------:R-:W-:-:S00]  /*b930*/  BRA `(.L_x_175) ;  /* 0xfffffffc00fc7947 */ /* 0x000fc0000383ffff */
[----:B------:R-:W-:-:S00]  /*b940*/  NOP ;  /* 0x0000000000007918 */ /* 0x000fc00000000000 */
        /* <DEDUP_REMOVED lines=11> */
.L_x_176:


//--------------------- .nv.global.init           --------------------------
	.section	.nv.global.init,"aw",@progbits
.nv.global.init:
	.type		$str$27,@object
	.size		$str$27,($str$28 - $str$27)
$str$27:
        /*0000*/ 	.byte	0x28, 0x61, 0x64, 0x64, 0x72, 0x65, 0x73, 0x73, 0x20, 0x26, 0x20, 0x6d, 0x61, 0x73, 0x6b, 0x29
        /*0010*/ 	.byte	0x20, 0x3d, 0x3d, 0x20, 0x30, 0x00
	.type		$str$28,@object
	.size		$str$28,($str$26 - $str$28)
$str$28:
        /*0016*/ 	.byte	0x2f, 0x74, 0x6d, 0x70, 0x2f, 0x63, 0x75, 0x74, 0x6c, 0x61, 0x73, 0x73, 0x5f, 0x73, 0x77, 0x65
        /*0026*/ 	.byte	0x65, 0x70, 0x5f, 0x73, 0x72, 0x63, 0x2f, 0x69, 0x6e, 0x63, 0x6c, 0x75, 0x64, 0x65, 0x2f, 0x63
        /*0036*/ 	.byte	0x75, 0x74, 0x65, 0x2f, 0x70, 0x6f, 0x69, 0x6e, 0x74, 0x65, 0x72, 0x5f, 0x66, 0x6c, 0x61, 0x67
        /*0046*/ 	.byte	0x67, 0x65, 0x64, 0x2e, 0x68, 0x70, 0x70, 0x00
	.type		$str$26,@object
	.size		$str$26,($str$25 - $str$26)
$str$26:
        /*004e*/ 	.byte	0x2f, 0x74, 0x6d, 0x70, 0x2f, 0x63, 0x75, 0x74, 0x6c, 0x61, 0x73, 0x73, 0x5f, 0x73, 0x77, 0x65
        /*005e*/ 	.byte	0x65, 0x70, 0x5f, 0x73, 0x72, 0x63, 0x2f, 0x69, 0x6e, 0x63, 0x6c, 0x75, 0x64, 0x65, 0x2f, 0x63
        /*006e*/ 	.byte	0x75, 0x74, 0x65, 0x2f, 0x61, 0x74, 0x6f, 0x6d, 0x2f, 0x63, 0x6f, 0x70, 0x79, 0x5f, 0x74, 0x72
        /*007e*/ 	.byte	0x61, 0x69, 0x74, 0x73, 0x5f, 0x73, 0x6d, 0x31, 0x30, 0x30, 0x2e, 0x68, 0x70, 0x70, 0x00
	.type		$str$25,@object
	.size		$str$25,(__unnamed_1 - $str$25)
$str$25:
        /*008d*/ 	.byte	0x28, 0x28, 0x75, 0x69, 0x6e, 0x74, 0x33, 0x32, 0x5f, 0x74, 0x28, 0x74, 0x68, 0x72, 0x65, 0x61
        /*009d*/ 	.byte	0x64, 0x49, 0x64, 0x78, 0x2e, 0x78, 0x29, 0x20, 0x2f, 0x20, 0x33, 0x32, 0x29, 0x20, 0x25, 0x20
        /*00ad*/ 	.byte	0x34, 0x29, 0x20, 0x3d, 0x3d, 0x20, 0x28, 0x28, 0x28, 0x74, 0x6d, 0x65, 0x6d, 0x5f, 0x61, 0x64
        /*00bd*/ 	.byte	0x64, 0x72, 0x20, 0x3e, 0x3e, 0x20, 0x31, 0x36, 0x29, 0x20, 0x2f, 0x20, 0x33, 0x32, 0x29, 0x20
        /*00cd*/ 	.byte	0x25, 0x20, 0x34, 0x29, 0x00
	.type		__unnamed_1,@object
	.size		__unnamed_1,(__unnamed_2 - __unnamed_1)
__unnamed_1:
        /*00d2*/ 	.byte	0x61, 0x75, 0x74, 0x6f, 0x20, 0x63, 0x75, 0x74, 0x65, 0x3a, 0x3a, 0x61, 0x73, 0x5f, 0x70, 0x6f
        /* <DEDUP_REMOVED lines=24> */
        /*0262*/ 	.byte	0x38, 0x31, 0x39, 0x32, 0x3e, 0x3e, 0x3e, 0x3e, 0x5d, 0x00
	.type		__unnamed_2,@object
	.size		__unnamed_2,(.L_2 - __unnamed_2)
__unnamed_2:
        /* <DEDUP_REMOVED lines=43> */
        /*051c*/ 	.byte	0x74, 0x65, 0x3a, 0x3a, 0x43, 0x3c, 0x30, 0x3e, 0x3e, 0x3e, 0x3e, 0x5d, 0x00
.L_2:


//--------------------- .nv.shared._ZN7cutlass13device_kernelINS_4gemm6kernel13GemmUniversalIN4cute5tupleIJiiiiEEENS1_10collective13CollectiveMmaINS1_35MainloopSm100TmaUmmaWarpSpecializedILi6ELi2ELi2ENS5_IJNS4_1CILi1EEESB_SB_EEEEENS5_IJNSA_ILi128EEENSA_ILi256EEENSA_ILi32EEEEEENS_10bfloat16_tENS5_IJlSB_lEEESI_SJ_NS4_8TiledMMAINS4_8MMA_AtomIJNS4_20SM100_MMA_F16BF16_SSISI_SI_fLi128ELi256ELNS4_4UMMA5MajorE0ELSO_0ELNSN_7ScaleInE0ELSP_0EEEEEENS4_6LayoutISC_NS5_IJNSA_ILi0EEEST_ST_EEEEENS5_IJNS4_10UnderscoreESW_SW_EEEEENS4_13SM90_TMA_LOADENS4_14ComposedLayoutINS4_7SwizzleILi2ELi4ELi3EEENS4_18smem_ptr_flag_bitsILi16EEENSS_INS5_IJNSA_ILi8EEESG_EEENS5_IJSG_SB_EEEEEEEvNS4_8identityESZ_S19_vS1A_EENS_8epilogue10collective18CollectiveEpilogueINS1C_23Sm100TmaWarpSpecializedILi4ELi2ELi64ELb1ELb0EEEJSH_NS5_IJNSS_ISE_SB_EENSS_INSA_ILi64EEESB_EEEEESI_SJ_SI_SJ_NS1C_6fusion15FusionCallbacksIS1G_NS1L_17LinearCombinationISI_fSI_fLNS_15FloatRoundStyleE2EEESH_S1K_JEEENS4_5SM1004TMEM4LOAD26SM100_TMEM_LOAD_32dp32b64xESZ_NS10_INS11_ILi3ELi4ELi3EEES14_NSS_INS5_IJS15_S1I_EEENS5_IJS1I_SB_EEEEEEENS4_39AutoVectorizingCopyWithAssumedAlignmentILi128EEENS4_14SM90_TMA_STOREES1Z_S21_S21_EEEvvEEEEvNT_6ParamsE --------------------------
	.section	.nv.shared._ZN7cutlass13device_kernelINS_4gemm6kernel13GemmUniversalIN4cute5tupleIJiiiiEEENS1_10collective13CollectiveMmaINS1_35MainloopSm100TmaUmmaWarpSpecializedILi6ELi2ELi2ENS5_IJNS4_1CILi1EEESB_SB_EEEEENS5_IJNSA_ILi128EEENSA_ILi256EEENSA_ILi32EEEEEENS_10bfloat16_tENS5_IJlSB_lEEESI_SJ_NS4_8TiledMMAINS4_8MMA_AtomIJNS4_20SM100_MMA_F16BF16_SSISI_SI_fLi128ELi256ELNS4_4UMMA5MajorE0ELSO_0ELNSN_7ScaleInE0ELSP_0EEEEEENS4_6LayoutISC_NS5_IJNSA_ILi0EEEST_ST_EEEEENS5_IJNS4_10UnderscoreESW_SW_EEEEENS4_13SM90_TMA_LOADENS4_14ComposedLayoutINS4_7SwizzleILi2ELi4ELi3EEENS4_18smem_ptr_flag_bitsILi16EEENSS_INS5_IJNSA_ILi8EEESG_EEENS5_IJSG_SB_EEEEEEEvNS4_8identityESZ_S19_vS1A_EENS_8epilogue10collective18CollectiveEpilogueINS1C_23Sm100TmaWarpSpecializedILi4ELi2ELi64ELb1ELb0EEEJSH_NS5_IJNSS_ISE_SB_EENSS_INSA_ILi64EEESB_EEEEESI_SJ_SI_SJ_NS1C_6fusion15FusionCallbacksIS1G_NS1L_17LinearCombinationISI_fSI_fLNS_15FloatRoundStyleE2EEESH_S1K_JEEENS4_5SM1004TMEM4LOAD26SM100_TMEM_LOAD_32dp32b64xESZ_NS10_INS11_ILi3ELi4ELi3EEES14_NSS_INS5_IJS15_S1I_EEENS5_IJS1I_SB_EEEEEEENS4_39AutoVectorizingCopyWithAssumedAlignmentILi128EEENS4_14SM90_TMA_STOREES1Z_S21_S21_EEEvvEEEEvNT_6ParamsE,"aw",@nobits
	.sectionflags	@""
	.align	16
	.zero		1024


//--------------------- .nv.shared.reserved.0     --------------------------
	.section	.nv.shared.reserved.0,"aw",@nobits
	.weak		__nv_reservedSMEM_offset_0_alias
	.size		__nv_reservedSMEM_offset_0_alias, 0, 64
	.other		__nv_reservedSMEM_offset_0_alias,@"STO_CUDA_RESERVED_SHARED STV_DEFAULT"
__nv_reservedSMEM_offset_0_alias:
	.zero		0
.nv.shared.reserved.0:
	.zero		64
	.weak		__nv_reservedSMEM_tcgen05_partition
	.type		__nv_reservedSMEM_tcgen05_partition,@object
	.size		__nv_reservedSMEM_tcgen05_partition,(.L_0 - __nv_reservedSMEM_tcgen05_partition)
__nv_reservedSMEM_tcgen05_partition:
	.zero		32
.L_0:


//--------------------- .nv.global                --------------------------
	.section	.nv.global,"aw",@nobits
.nv.global:
	.type		_ZN40_INTERNAL_02bb696d_4_k_cu_6cef8398_343514cute1_E,@object
	.size		_ZN40_INTERNAL_02bb696d_4_k_cu_6cef8398_343514cute1_E,(_ZN40_INTERNAL_02bb696d_4_k_cu_6cef8398_343514cuda3std3__45__cpo6cbeginE - _ZN40_INTERNAL_02bb696d_4_k_cu_6cef8398_343514cute1_E)
_ZN40_INTERNAL_02bb696d_4_k_cu_6cef8398_343514cute1_E:
	.zero		1
	.type		_ZN40_INTERNAL_02bb696d_4_k_cu_6cef8398_343514cuda3std3__45__cpo6cbeginE,@object
	.size		_ZN40_INTERNAL_02bb696d_4_k_cu_6cef8398_343514cuda3std3__45__cpo6cbeginE,(_ZN40_INTERNAL_02bb696d_4_k_cu_6cef8398_343514cuda3std3__48in_placeE - _ZN40_INTERNAL_02bb696d_4_k_cu_6cef8398_343514cuda3std3__45__cpo6cbeginE)
_ZN40_INTERNAL_02bb696d_4_k_cu_6cef8398_343514cuda3std3__45__cpo6cbeginE:
	.zero		1
	.type		_ZN40_INTERNAL_02bb696d_4_k_cu_6cef8398_343514cuda3std3__48in_placeE,@object
	.size		_ZN40_INTERNAL_02bb696d_4_k_cu_6cef8398_343514cuda3std3__48in_placeE,(_ZN40_INTERNAL_02bb696d_4_k_cu_6cef8398_343514cuda3std6ranges3__45__cpo9iter_moveE - _ZN40_INTERNAL_02bb696d_4_k_cu_6cef8398_343514cuda3std3__48in_placeE)
_ZN40_INTERNAL_02bb696d_4_k_cu_6cef8398_343514cuda3std3__48in_placeE:
	.zero		1
	.type		_ZN40_INTERNAL_02bb696d_4_k_cu_6cef8398_343514cuda3std6ranges3__45__cpo9iter_moveE,@object
	.size		_ZN40_INTERNAL_02bb696d_4_k_cu_6cef8398_343514cuda3std6ranges3__45__cpo9iter_moveE,(_ZN40_INTERNAL_02bb696d_4_k_cu_6cef8398_343514cuda3std3__45__cpo5beginE - _ZN40_INTERNAL_02bb696d_4_k_cu_6cef8398_343514cuda3std6ranges3__45__cpo9iter_moveE)
_ZN40_INTERNAL_02bb696d_4_k_cu_6cef8398_343514cuda3std6ranges3__45__cpo9iter_moveE:
	.zero		1
	.type		_ZN40_INTERNAL_02bb696d_4_k_cu_6cef8398_343514cuda3std3__45__cpo5beginE,@object
	.size		_ZN40_INTERNAL_02bb696d_4_k_cu_6cef8398_343514cuda3std3__45__cpo5beginE,(_ZN40_INTERNAL_02bb696d_4_k_cu_6cef8398_343514cuda3std3__442_GLOBAL__N__02bb696d_4_k_cu_6cef8398_343516ignoreE - _ZN40_INTERNAL_02bb696d_4_k_cu_6cef8398_343514cuda3std3__45__cpo5beginE)
_ZN40_INTERNAL_02bb696d_4_k_cu_6cef8398_343514cuda3std3__45__cpo5beginE:
	.zero		1
	.type		_ZN40_INTERNAL_02bb696d_4_k_cu_6cef8398_343514cuda3std3__442_GLOBAL__N__02bb696d_4_k_cu_6cef8398_343516ignoreE,@object
	.size		_ZN40_INTERNAL_02bb696d_4_k_cu_6cef8398_343514cuda3std3__442_GLOBAL__N__02bb696d_4_k_cu_6cef8398_343516ignoreE,(_ZN40_INTERNAL_02bb696d_4_k_cu_6cef8398_343514cute7productE - _ZN40_INTERNAL_02bb696d_4_k_cu_6cef8398_343514cuda3std3__442_GLOBAL__N__02bb696d_4_k_cu_6cef8398_343516ignoreE)
_ZN40_INTERNAL_02bb696d_4_k_cu_6cef8398_343514cuda3std3__442_GLOBAL__N__02bb696d_4_k_cu_6cef8398_343516ignoreE:
	.zero		1
	.type		_ZN40_INTERNAL_02bb696d_4_k_cu_6cef8398_343514cute7productE,@object
	.size		_ZN40_INTERNAL_02bb696d_4_k_cu_6cef8398_343514cute7productE,(_ZN40_INTERNAL_02bb696d_4_k_cu_6cef8398_343514cuda3std3__45__cpo3endE - _ZN40_INTERNAL_02bb696d_4_k_cu_6cef8398_343514cute7productE)
_ZN40_INTERNAL_02bb696d_4_k_cu_6cef8398_343514cute7productE:
	.zero		1
	.type		_ZN40_INTERNAL_02bb696d_4_k_cu_6cef8398_343514cuda3std3__45__cpo3endE,@object
	.size		_ZN40_INTERNAL_02bb696d_4_k_cu_6cef8398_343514cuda3std3__45__cpo3endE,(_ZN40_INTERNAL_02bb696d_4_k_cu_6cef8398_343514cuda3std3__419piecewise_constructE - _ZN40_INTERNAL_02bb696d_4_k_cu_6cef8398_343514cuda3std3__45__cpo3endE)
_ZN40_INTERNAL_02bb696d_4_k_cu_6cef8398_343514cuda3std3__45__cpo3endE:
	.zero		1
	.type		_ZN40_INTERNAL_02bb696d_4_k_cu_6cef8398_343514cuda3std3__419piecewise_constructE,@object
	.size		_ZN40_INTERNAL_02bb696d_4_k_cu_6cef8398_343514cuda3std3__419piecewise_constructE,(_ZN40_INTERNAL_02bb696d_4_k_cu_6cef8398_343514cuda3std3__45__cpo4cendE - _ZN40_INTERNAL_02bb696d_4_k_cu_6cef8398_343514cuda3std3__419piecewise_constructE)
_ZN40_INTERNAL_02bb696d_4_k_cu_6cef8398_343514cuda3std3__419piecewise_constructE:
	.zero		1
	.type		_ZN40_INTERNAL_02bb696d_4_k_cu_6cef8398_343514cuda3std3__45__cpo4cendE,@object
	.size		_ZN40_INTERNAL_02bb696d_4_k_cu_6cef8398_343514cuda3std3__45__cpo4cendE,(_ZN40_INTERNAL_02bb696d_4_k_cu_6cef8398_343514cuda3std6ranges3__45__cpo4swapE - _ZN40_INTERNAL_02bb696d_4_k_cu_6cef8398_343514cuda3std3__45__cpo4cendE)
_ZN40_INTERNAL_02bb696d_4_k_cu_6cef8398_343514cuda3std3__45__cpo4cendE:
	.zero		1
	.type		_ZN40_INTERNAL_02bb696d_4_k_cu_6cef8398_343514cuda3std6ranges3__45__cpo4swapE,@object
	.size		_ZN40_INTERNAL_02bb696d_4_k_cu_6cef8398_343514cuda3std6ranges3__45__cpo4swapE,(.L_10 - _ZN40_INTERNAL_02bb696d_4_k_cu_6cef8398_343514cuda3std6ranges3__45__cpo4swapE)
_ZN40_INTERNAL_02bb696d_4_k_cu_6cef8398_343514cuda3std6ranges3__45__cpo4swapE:
	.zero		1
.L_10:


//--------------------- .nv.constant0._ZN7cutlass13device_kernelINS_4gemm6kernel13GemmUniversalIN4cute5tupleIJiiiiEEENS1_10collective13CollectiveMmaINS1_35MainloopSm100TmaUmmaWarpSpecializedILi6ELi2ELi2ENS5_IJNS4_1CILi1EEESB_SB_EEEEENS5_IJNSA_ILi128EEENSA_ILi256EEENSA_ILi32EEEEEENS_10bfloat16_tENS5_IJlSB_lEEESI_SJ_NS4_8TiledMMAINS4_8MMA_AtomIJNS4_20SM100_MMA_F16BF16_SSISI_SI_fLi128ELi256ELNS4_4UMMA5MajorE0ELSO_0ELNSN_7ScaleInE0ELSP_0EEEEEENS4_6LayoutISC_NS5_IJNSA_ILi0EEEST_ST_EEEEENS5_IJNS4_10UnderscoreESW_SW_EEEEENS4_13SM90_TMA_LOADENS4_14ComposedLayoutINS4_7SwizzleILi2ELi4ELi3EEENS4_18smem_ptr_flag_bitsILi16EEENSS_INS5_IJNSA_ILi8EEESG_EEENS5_IJSG_SB_EEEEEEEvNS4_8identityESZ_S19_vS1A_EENS_8epilogue10collective18CollectiveEpilogueINS1C_23Sm100TmaWarpSpecializedILi4ELi2ELi64ELb1ELb0EEEJSH_NS5_IJNSS_ISE_SB_EENSS_INSA_ILi64EEESB_EEEEESI_SJ_SI_SJ_NS1C_6fusion15FusionCallbacksIS1G_NS1L_17LinearCombinationISI_fSI_fLNS_15FloatRoundStyleE2EEESH_S1K_JEEENS4_5SM1004TMEM4LOAD26SM100_TMEM_LOAD_32dp32b64xESZ_NS10_INS11_ILi3ELi4ELi3EEES14_NSS_INS5_IJS15_S1I_EEENS5_IJS1I_SB_EEEEEEENS4_39AutoVectorizingCopyWithAssumedAlignmentILi128EEENS4_14SM90_TMA_STOREES1Z_S21_S21_EEEvvEEEEvNT_6ParamsE --------------------------
	.section	.nv.constant0._ZN7cutlass13device_kernelINS_4gemm6kernel13GemmUniversalIN4cute5tupleIJiiiiEEENS1_10collective13CollectiveMmaINS1_35MainloopSm100TmaUmmaWarpSpecializedILi6ELi2ELi2ENS5_IJNS4_1CILi1EEESB_SB_EEEEENS5_IJNSA_ILi128EEENSA_ILi256EEENSA_ILi32EEEEEENS_10bfloat16_tENS5_IJlSB_lEEESI_SJ_NS4_8TiledMMAINS4_8MMA_AtomIJNS4_20SM100_MMA_F16BF16_SSISI_SI_fLi128ELi256ELNS4_4UMMA5MajorE0ELSO_0ELNSN_7ScaleInE0ELSP_0EEEEEENS4_6LayoutISC_NS5_IJNSA_ILi0EEEST_ST_EEEEENS5_IJNS4_10UnderscoreESW_SW_EEEEENS4_13SM90_TMA_LOADENS4_14ComposedLayoutINS4_7SwizzleILi2ELi4ELi3EEENS4_18smem_ptr_flag_bitsILi16EEENSS_INS5_IJNSA_ILi8EEESG_EEENS5_IJSG_SB_EEEEEEEvNS4_8identityESZ_S19_vS1A_EENS_8epilogue10collective18CollectiveEpilogueINS1C_23Sm100TmaWarpSpecializedILi4ELi2ELi64ELb1ELb0EEEJSH_NS5_IJNSS_ISE_SB_EENSS_INSA_ILi64EEESB_EEEEESI_SJ_SI_SJ_NS1C_6fusion15FusionCallbacksIS1G_NS1L_17LinearCombinationISI_fSI_fLNS_15FloatRoundStyleE2EEESH_S1K_JEEENS4_5SM1004TMEM4LOAD26SM100_TMEM_LOAD_32dp32b64xESZ_NS10_INS11_ILi3ELi4ELi3EEES14_NSS_INS5_IJS15_S1I_EEENS5_IJS1I_SB_EEEEEEENS4_39AutoVectorizingCopyWithAssumedAlignmentILi128EEENS4_14SM90_TMA_STOREES1Z_S21_S21_EEEvvEEEEvNT_6ParamsE,"a",@progbits
	.sectionflags	@""
	.align	4
.nv.constant0._ZN7cutlass13device_kernelINS_4gemm6kernel13GemmUniversalIN4cute5tupleIJiiiiEEENS1_10collective13CollectiveMmaINS1_35MainloopSm100TmaUmmaWarpSpecializedILi6ELi2ELi2ENS5_IJNS4_1CILi1EEESB_SB_EEEEENS5_IJNSA_ILi128EEENSA_ILi256EEENSA_ILi32EEEEEENS_10bfloat16_tENS5_IJlSB_lEEESI_SJ_NS4_8TiledMMAINS4_8MMA_AtomIJNS4_20SM100_MMA_F16BF16_SSISI_SI_fLi128ELi256ELNS4_4UMMA5MajorE0ELSO_0ELNSN_7ScaleInE0ELSP_0EEEEEENS4_6LayoutISC_NS5_IJNSA_ILi0EEEST_ST_EEEEENS5_IJNS4_10UnderscoreESW_SW_EEEEENS4_13SM90_TMA_LOADENS4_14ComposedLayoutINS4_7SwizzleILi2ELi4ELi3EEENS4_18smem_ptr_flag_bitsILi16EEENSS_INS5_IJNSA_ILi8EEESG_EEENS5_IJSG_SB_EEEEEEEvNS4_8identityESZ_S19_vS1A_EENS_8epilogue10collective18CollectiveEpilogueINS1C_23Sm100TmaWarpSpecializedILi4ELi2ELi64ELb1ELb0EEEJSH_NS5_IJNSS_ISE_SB_EENSS_INSA_ILi64EEESB_EEEEESI_SJ_SI_SJ_NS1C_6fusion15FusionCallbacksIS1G_NS1L_17LinearCombinationISI_fSI_fLNS_15FloatRoundStyleE2EEESH_S1K_JEEENS4_5SM1004TMEM4LOAD26SM100_TMEM_LOAD_32dp32b64xESZ_NS10_INS11_ILi3ELi4ELi3EEES14_NSS_INS5_IJS15_S1I_EEENS5_IJS1I_SB_EEEEEEENS4_39AutoVectorizingCopyWithAssumedAlignmentILi128EEENS4_14SM90_TMA_STOREES1Z_S21_S21_EEEvvEEEEvNT_6ParamsE:
	.zero		2944


//--------------------- SYMBOLS --------------------------

	.type		.nv.reservedSmem.offset0,@object
	.size		.nv.reservedSmem.offset0,0x4
	.type		.nv.reservedSmem.cap,@object
	.size		.nv.reservedSmem.cap,0x4
	.type		__assertfail,@function
